def attn_fwd(
    Q,
    K,
    V,
    Out,
    Lse,
    sm_scale,
    stride_qz,
    stride_qh,
    stride_qm,
    stride_qk,
    stride_kz,
    stride_kh,
    stride_kn,
    stride_kk,
    stride_vz,
    stride_vh,
    stride_vn,
    stride_vk,
    stride_oz,
    stride_oh,
    stride_om,
    stride_ok,
    seqlen_q,
    seqlen_k,
    BLOCK_M: tl.constexpr,
    BLOCK_N: tl.constexpr,
    HEAD_DIM: tl.constexpr,
    CAUSAL: tl.constexpr,
):
    start_m = tl.program_id(0)
    off_hz = tl.program_id(1)
    q_off = off_hz * stride_qh
    k_off = off_hz * stride_kh
    v_off = off_hz * stride_vh
    offs_m = start_m * BLOCK_M + tl.arange(0, BLOCK_M)
    offs_d = tl.arange(0, HEAD_DIM)
    offs_n = tl.arange(0, BLOCK_N)
    q_ptrs = Q + q_off + offs_m[:, None] * stride_qm + offs_d[None, :] * stride_qk
    k_ptrs = K + k_off + offs_d[:, None] * stride_kk + offs_n[None, :] * stride_kn
    v_ptrs = V + v_off + offs_n[:, None] * stride_vn + offs_d[None, :] * stride_vk
    m_i = tl.full([BLOCK_M], float("-inf"), dtype=tl.float32)
    l_i = tl.zeros([BLOCK_M], dtype=tl.float32) + 1.0
    acc = tl.zeros([BLOCK_M, HEAD_DIM], dtype=tl.float32)
    q = tl.load(q_ptrs)
    acc, l_i, m_i = _attn_fwd_inner(
        acc,
        l_i,
        m_i,
        q,
        k_ptrs,
        v_ptrs,
        sm_scale,
        stride_kn,
        stride_vn,
        start_m,
        seqlen_k,
        BLOCK_M,
        BLOCK_N,
        HEAD_DIM,
        CAUSAL,
    )
    acc = acc / l_i[:, None]
    lse = m_i + tl.math.log2(l_i) / 1.4426950408889634
    o_ptrs = (
        Out
        + off_hz * stride_oh
        + offs_m[:, None] * stride_om
        + offs_d[None, :] * stride_ok
    )
    tl.store(o_ptrs, acc.to(Out.dtype.element_ty))
    tl.store(Lse + off_hz * seqlen_q + offs_m, lse)

# config = {"BLOCK_M": 32, "BLOCK_N": 32, "HEAD_DIM": 256, "arch": "sm_100", "causal": true, "dtype": "bf16", "num_stages": 4, "num_warps": 4}
# arch = sm_100


// ===== COMPILED SASS (sm_100a) =====

	.target	sm_100a

	.elftype	@"ET_EXEC"


//--------------------- .note.nv.tkinfo           --------------------------
	.section	.note.nv.tkinfo,"",@"SHT_NOTE"
	.sectionflags	@"SHF_NOTE_NV_TKINFO"
	.tkinfo
        /*0018*/ 	.word	0x00000081
        /*0030*/ 	.string	""
        /*0030*/ 	.string	"ptxas-blackwell"
        /*0030*/ 	.string	"Cuda compilation tools, release 12.9, V12.9.86"
        /*0030*/ 	.string	"Build cuda_12.9.r12.9/compiler.36037853_0"
        /*0030*/ 	.string	"-v  -suppress-debug-info  -lineinfo  -arch sm_100a "



//--------------------- .note.nv.cuver            --------------------------
	.section	.note.nv.cuver,"",@"SHT_NOTE"
	.sectionflags	@"SHF_NOTE_NV_CUVER"
        /*0018*/ 	.short	0x0001
        /*001a*/ 	.short	0x0064
        /*001c*/ 	.short	0x0001
        /*001e*/ 	.short	0x0000
        /*0020*/ 	.short	0x0001
        /*0022*/ 	.short	0x0000


//--------------------- .nv.info                  --------------------------
	.section	.nv.info,"",@"SHT_CUDA_INFO"
	.align	4


	//----- nvinfo : EIATTR_REGCOUNT
	.align		4
        /*0000*/ 	.byte	0x04, 0x2f
        /*0002*/ 	.short	(.L_2 - .L_1)
	.align		4
.L_1:
        /*0004*/ 	.word	index@(attn_fwd)
        /*0008*/ 	.word	0x000000ff


	//----- nvinfo : EIATTR_FRAME_SIZE
	.align		4
.L_2:
        /*000c*/ 	.byte	0x04, 0x11
        /*000e*/ 	.short	(.L_4 - .L_3)
	.align		4
.L_3:
        /*0010*/ 	.word	index@(attn_fwd)
        /*0014*/ 	.word	0x00000268


	//----- nvinfo : EIATTR_MIN_STACK_SIZE
	.align		4
.L_4:
        /*0018*/ 	.byte	0x04, 0x12
        /*001a*/ 	.short	(.L_6 - .L_5)
	.align		4
.L_5:
        /*001c*/ 	.word	index@(attn_fwd)
        /*0020*/ 	.word	0x00000268
.L_6:


//--------------------- .nv.info.attn_fwd         --------------------------
	.section	.nv.info.attn_fwd,"",@"SHT_CUDA_INFO"
	.sectionflags	@""
	.align	4


	//----- nvinfo : EIATTR_CUDA_API_VERSION
	.align		4
        /*0000*/ 	.byte	0x04, 0x37
        /*0002*/ 	.short	(.L_8 - .L_7)
.L_7:
        /*0004*/ 	.word	0x00000081


	//----- nvinfo : EIATTR_KPARAM_INFO
	.align		4
.L_8:
        /*0008*/ 	.byte	0x04, 0x17
        /*000a*/ 	.short	(.L_10 - .L_9)
.L_9:
        /*000c*/ 	.word	0x00000000
        /*0010*/ 	.short	0x0019
        /*0012*/ 	.short	0x0080
        /*0014*/ 	.byte	0x00, 0xf4, 0x21, 0x00


	//----- nvinfo : EIATTR_KPARAM_INFO
	.align		4
.L_10:
        /*0018*/ 	.byte	0x04, 0x17
        /*001a*/ 	.short	(.L_12 - .L_11)
.L_11:
        /*001c*/ 	.word	0x00000000
        /*0020*/ 	.short	0x0018
        /*0022*/ 	.short	0x0078
        /*0024*/ 	.byte	0x00, 0xf4, 0x21, 0x00


	//----- nvinfo : EIATTR_KPARAM_INFO
	.align		4
.L_12:
        /*0028*/ 	.byte	0x04, 0x17
        /*002a*/ 	.short	(.L_14 - .L_13)
.L_13:
        /*002c*/ 	.word	0x00000000
        /*0030*/ 	.short	0x0017
        /*0032*/ 	.short	0x0070
        /*0034*/ 	.byte	0x00, 0xf0, 0x11, 0x00


	//----- nvinfo : EIATTR_KPARAM_INFO
	.align		4
.L_14:
        /*0038*/ 	.byte	0x04, 0x17
        /*003a*/ 	.short	(.L_16 - .L_15)
.L_15:
        /*003c*/ 	.word	0x00000000
        /*0040*/ 	.short	0x0016
        /*0042*/ 	.short	0x006c
        /*0044*/ 	.byte	0x00, 0xf0, 0x11, 0x00


	//----- nvinfo : EIATTR_KPARAM_INFO
	.align		4
.L_16:
        /*0048*/ 	.byte	0x04, 0x17
        /*004a*/ 	.short	(.L_18 - .L_17)
.L_17:
        /*004c*/ 	.word	0x00000000
        /*0050*/ 	.short	0x0015
        /*0052*/ 	.short	0x0068
        /*0054*/ 	.byte	0x00, 0xf0, 0x11, 0x00


	//----- nvinfo : EIATTR_KPARAM_INFO
	.align		4
.L_18:
        /*0058*/ 	.byte	0x04, 0x17
        /*005a*/ 	.short	(.L_20 - .L_19)
.L_19:
        /*005c*/ 	.word	0x00000000
        /*0060*/ 	.short	0x0014
        /*0062*/ 	.short	0x0064
        /*0064*/ 	.byte	0x00, 0xf0, 0x11, 0x00


	//----- nvinfo : EIATTR_KPARAM_INFO
	.align		4
.L_20:
        /*0068*/ 	.byte	0x04, 0x17
        /*006a*/ 	.short	(.L_22 - .L_21)
.L_21:
        /*006c*/ 	.word	0x00000000
        /*0070*/ 	.short	0x0013
        /*0072*/ 	.short	0x0060
        /*0074*/ 	.byte	0x00, 0xf0, 0x11, 0x00


	//----- nvinfo : EIATTR_KPARAM_INFO
	.align		4
.L_22:
        /*0078*/ 	.byte	0x04, 0x17
        /*007a*/ 	.short	(.L_24 - .L_23)
.L_23:
        /*007c*/ 	.word	0x00000000
        /*0080*/ 	.short	0x0012
        /*0082*/ 	.short	0x005c
        /*0084*/ 	.byte	0x00, 0xf0, 0x11, 0x00


	//----- nvinfo : EIATTR_KPARAM_INFO
	.align		4
.L_24:
        /*0088*/ 	.byte	0x04, 0x17
        /*008a*/ 	.short	(.L_26 - .L_25)
.L_25:
        /*008c*/ 	.word	0x00000000
        /*0090*/ 	.short	0x0011
        /*0092*/ 	.short	0x0058
        /*0094*/ 	.byte	0x00, 0xf0, 0x11, 0x00


	//----- nvinfo : EIATTR_KPARAM_INFO
	.align		4
.L_26:
        /*0098*/ 	.byte	0x04, 0x17
        /*009a*/ 	.short	(.L_28 - .L_27)
.L_27:
        /*009c*/ 	.word	0x00000000
        /*00a0*/ 	.short	0x0010
        /*00a2*/ 	.short	0x0054
        /*00a4*/ 	.byte	0x00, 0xf0, 0x11, 0x00


	//----- nvinfo : EIATTR_KPARAM_INFO
	.align		4
.L_28:
        /*00a8*/ 	.byte	0x04, 0x17
        /*00aa*/ 	.short	(.L_30 - .L_29)
.L_29:
        /*00ac*/ 	.word	0x00000000
        /*00b0*/ 	.short	0x000f
        /*00b2*/ 	.short	0x0050
        /*00b4*/ 	.byte	0x00, 0xf0, 0x11, 0x00


	//----- nvinfo : EIATTR_KPARAM_INFO
	.align		4
.L_30:
        /*00b8*/ 	.byte	0x04, 0x17
        /*00ba*/ 	.short	(.L_32 - .L_31)
.L_31:
        /*00bc*/ 	.word	0x00000000
        /*00c0*/ 	.short	0x000e
        /*00c2*/ 	.short	0x004c
        /*00c4*/ 	.byte	0x00, 0xf0, 0x11, 0x00


	//----- nvinfo : EIATTR_KPARAM_INFO
	.align		4
.L_32:
        /*00c8*/ 	.byte	0x04, 0x17
        /*00ca*/ 	.short	(.L_34 - .L_33)
.L_33:
        /*00cc*/ 	.word	0x00000000
        /*00d0*/ 	.short	0x000d
        /*00d2*/ 	.short	0x0048
        /*00d4*/ 	.byte	0x00, 0xf0, 0x11, 0x00


	//----- nvinfo : EIATTR_KPARAM_INFO
	.align		4
.L_34:
        /*00d8*/ 	.byte	0x04, 0x17
        /*00da*/ 	.short	(.L_36 - .L_35)
.L_35:
        /*00dc*/ 	.word	0x00000000
        /*00e0*/ 	.short	0x000c
        /*00e2*/ 	.short	0x0044
        /*00e4*/ 	.byte	0x00, 0xf0, 0x11, 0x00


	//----- nvinfo : EIATTR_KPARAM_INFO
	.align		4
.L_36:
        /*00e8*/ 	.byte	0x04, 0x17
        /*00ea*/ 	.short	(.L_38 - .L_37)
.L_37:
        /*00ec*/ 	.word	0x00000000
        /*00f0*/ 	.short	0x000b
        /*00f2*/ 	.short	0x0040
        /*00f4*/ 	.byte	0x00, 0xf0, 0x11, 0x00


	//----- nvinfo : EIATTR_KPARAM_INFO
	.align		4
.L_38:
        /*00f8*/ 	.byte	0x04, 0x17
        /*00fa*/ 	.short	(.L_40 - .L_39)
.L_39:
        /*00fc*/ 	.word	0x00000000
        /*0100*/ 	.short	0x000a
        /*0102*/ 	.short	0x003c
        /*0104*/ 	.byte	0x00, 0xf0, 0x11, 0x00


	//----- nvinfo : EIATTR_KPARAM_INFO
	.align		4
.L_40:
        /*0108*/ 	.byte	0x04, 0x17
        /*010a*/ 	.short	(.L_42 - .L_41)
.L_41:
        /*010c*/ 	.word	0x00000000
        /*0110*/ 	.short	0x0009
        /*0112*/ 	.short	0x0038
        /*0114*/ 	.byte	0x00, 0xf0, 0x11, 0x00


	//----- nvinfo : EIATTR_KPARAM_INFO
	.align		4
.L_42:
        /*0118*/ 	.byte	0x04, 0x17
        /*011a*/ 	.short	(.L_44 - .L_43)
.L_43:
        /*011c*/ 	.word	0x00000000
        /*0120*/ 	.short	0x0008
        /*0122*/ 	.short	0x0034
        /*0124*/ 	.byte	0x00, 0xf0, 0x11, 0x00


	//----- nvinfo : EIATTR_KPARAM_INFO
	.align		4
.L_44:
        /*0128*/ 	.byte	0x04, 0x17
        /*012a*/ 	.short	(.L_46 - .L_45)
.L_45:
        /*012c*/ 	.word	0x00000000
        /*0130*/ 	.short	0x0007
        /*0132*/ 	.short	0x0030
        /*0134*/ 	.byte	0x00, 0xf0, 0x11, 0x00


	//----- nvinfo : EIATTR_KPARAM_INFO
	.align		4
.L_46:
        /*0138*/ 	.byte	0x04, 0x17
        /*013a*/ 	.short	(.L_48 - .L_47)
.L_47:
        /*013c*/ 	.word	0x00000000
        /*0140*/ 	.short	0x0006
        /*0142*/ 	.short	0x002c
        /*0144*/ 	.byte	0x00, 0xf0, 0x11, 0x00


	//----- nvinfo : EIATTR_KPARAM_INFO
	.align		4
.L_48:
        /*0148*/ 	.byte	0x04, 0x17
        /*014a*/ 	.short	(.L_50 - .L_49)
.L_49:
        /*014c*/ 	.word	0x00000000
        /*0150*/ 	.short	0x0005
        /*0152*/ 	.short	0x0028
        /*0154*/ 	.byte	0x00, 0xf0, 0x11, 0x00


	//----- nvinfo : EIATTR_KPARAM_INFO
	.align		4
.L_50:
        /*0158*/ 	.byte	0x04, 0x17
        /*015a*/ 	.short	(.L_52 - .L_51)
.L_51:
        /*015c*/ 	.word	0x00000000
        /*0160*/ 	.short	0x0004
        /*0162*/ 	.short	0x0020
        /*0164*/ 	.byte	0x00, 0xf4, 0x21, 0x00


	//----- nvinfo : EIATTR_KPARAM_INFO
	.align		4
.L_52:
        /*0168*/ 	.byte	0x04, 0x17
        /*016a*/ 	.short	(.L_54 - .L_53)
.L_53:
        /*016c*/ 	.word	0x00000000
        /*0170*/ 	.short	0x0003
        /*0172*/ 	.short	0x0018
        /*0174*/ 	.byte	0x00, 0xf4, 0x21, 0x00


	//----- nvinfo : EIATTR_KPARAM_INFO
	.align		4
.L_54:
        /*0178*/ 	.byte	0x04, 0x17
        /*017a*/ 	.short	(.L_56 - .L_55)
.L_55:
        /*017c*/ 	.word	0x00000000
        /*0180*/ 	.short	0x0002
        /*0182*/ 	.short	0x0010
        /*0184*/ 	.byte	0x00, 0xf4, 0x21, 0x00


	//----- nvinfo : EIATTR_KPARAM_INFO
	.align		4
.L_56:
        /*0188*/ 	.byte	0x04, 0x17
        /*018a*/ 	.short	(.L_58 - .L_57)
.L_57:
        /*018c*/ 	.word	0x00000000
        /*0190*/ 	.short	0x0001
        /*0192*/ 	.short	0x0008
        /*0194*/ 	.byte	0x00, 0xf4, 0x21, 0x00


	//----- nvinfo : EIATTR_KPARAM_INFO
	.align		4
.L_58:
        /*0198*/ 	.byte	0x04, 0x17
        /*019a*/ 	.short	(.L_60 - .L_59)
.L_59:
        /*019c*/ 	.word	0x00000000
        /*01a0*/ 	.short	0x0000
        /*01a2*/ 	.short	0x0000
        /*01a4*/ 	.byte	0x00, 0xf4, 0x21, 0x00


	//----- nvinfo : EIATTR_SPARSE_MMA_MASK
	.align		4
.L_60:
        /*01a8*/ 	.byte	0x03, 0x50
        /*01aa*/ 	.short	0x0000


	//----- nvinfo : EIATTR_MAXREG_COUNT
	.align		4
        /*01ac*/ 	.byte	0x03, 0x1b
        /*01ae*/ 	.short	0x00ff


	//----- nvinfo : EIATTR_NUM_BARRIERS
	.align		4
        /*01b0*/ 	.byte	0x02, 0x4c
        /*01b2*/ 	.byte	0x01
	.zero		1


	//----- nvinfo : EIATTR_ANNOTATIONS
	.align		4
        /*01b4*/ 	.byte	0x04, 0x55
        /*01b6*/ 	.short	(.L_62 - .L_61)


	//   ....[0]....
.L_61:
        /*01b8*/ 	.word	0x00000001
        /*01bc*/ 	.byte	0x20, 0x1e, 0x00, 0x00, 0x01, 0x00, 0x00, 0x00, 0x60, 0x1e, 0x00, 0x00, 0x01, 0x00, 0x00, 0x00
        /* <DEDUP_REMOVED lines=75> */
        /*067c*/ 	.byte	0x80, 0x55, 0x00, 0x00, 0x01, 0x00, 0x00, 0x00, 0xa0, 0x55, 0x00, 0x00


	//----- nvinfo : EIATTR_COOP_GROUP_MASK_REGIDS
	.align		4
.L_62:
        /*0688*/ 	.byte	0x04, 0x29
        /*068a*/ 	.short	(.L_64 - .L_63)


	//   ....[0]....
.L_63:
        /*068c*/ 	.word	0xffffffff


	//   ....[1]....
        /*0690*/ 	.word	0xffffffff


	//   ....[2]....
        /*0694*/ 	.word	0xffffffff


	//   ....[3]....
        /*0698*/ 	.word	0xffffffff


	//   ....[4]....
        /*069c*/ 	.word	0xffffffff


	//   ....[5]....
        /*06a0*/ 	.word	0xffffffff


	//   ....[6]....
        /*06a4*/ 	.word	0xffffffff


	//   ....[7]....
        /*06a8*/ 	.word	0xffffffff


	//   ....[8]....
        /*06ac*/ 	.word	0xffffffff


	//   ....[9]....
        /*06b0*/ 	.word	0xffffffff


	//   ....[10]....
        /*06b4*/ 	.word	0xffffffff


	//   ....[11]....
        /*06b8*/ 	.word	0xffffffff


	//   ....[12]....
        /*06bc*/ 	.word	0xffffffff


	//   ....[13]....
        /*06c0*/ 	.word	0xffffffff


	//   ....[14]....
        /*06c4*/ 	.word	0xffffffff


	//   ....[15]....
        /*06c8*/ 	.word	0xffffffff


	//   ....[16]....
        /*06cc*/ 	.word	0xffffffff


	//   ....[17]....
        /*06d0*/ 	.word	0xffffffff


	//   ....[18]....
        /*06d4*/ 	.word	0xffffffff


	//   ....[19]....
        /*06d8*/ 	.word	0xffffffff


	//----- nvinfo : EIATTR_COOP_GROUP_INSTR_OFFSETS
	.align		4
.L_64:
        /*06dc*/ 	.byte	0x04, 0x28
        /*06de*/ 	.short	(.L_66 - .L_65)


	//   ....[0]....
.L_65:
        /*06e0*/ 	.word	0x00004dc0


	//   ....[1]....
        /*06e4*/ 	.word	0x00004e10


	//   ....[2]....
        /*06e8*/ 	.word	0x00004e30


	//   ....[3]....
        /*06ec*/ 	.word	0x00004e40


	//   ....[4]....
        /*06f0*/ 	.word	0x00004e60


	//   ....[5]....
        /*06f4*/ 	.word	0x00004e90


	//   ....[6]....
        /*06f8*/ 	.word	0x00004eb0


	//   ....[7]....
        /*06fc*/ 	.word	0x00004ec0


	//   ....[8]....
        /*0700*/ 	.word	0x00005090


	//   ....[9]....
        /*0704*/ 	.word	0x000050b0


	//   ....[10]....
        /*0708*/ 	.word	0x00005330


	//   ....[11]....
        /*070c*/ 	.word	0x00005340


	//   ....[12]....
        /*0710*/ 	.word	0x00005360


	//   ....[13]....
        /*0714*/ 	.word	0x00005370


	//   ....[14]....
        /*0718*/ 	.word	0x000053c0


	//   ....[15]....
        /*071c*/ 	.word	0x000053d0


	//   ....[16]....
        /*0720*/ 	.word	0x000053e0


	//   ....[17]....
        /*0724*/ 	.word	0x000053f0


	//   ....[18]....
        /*0728*/ 	.word	0x000054a0


	//   ....[19]....
        /*072c*/ 	.word	0x000054c0


	//----- nvinfo : EIATTR_VRC_CTA_INIT_COUNT
	.align		4
.L_66:
        /*0730*/ 	.byte	0x02, 0x4a
	.zero		1
	.zero		1


	//----- nvinfo : EIATTR_EXIT_INSTR_OFFSETS
	.align		4
        /*0734*/ 	.byte	0x04, 0x1c
        /*0736*/ 	.short	(.L_68 - .L_67)


	//   ....[0]....
.L_67:
        /*0738*/ 	.word	0x00009ab0


	//   ....[1]....
        /*073c*/ 	.word	0x00009ae0


	//----- nvinfo : EIATTR_REQNTID
	.align		4
.L_68:
        /*0740*/ 	.byte	0x04, 0x10
        /*0742*/ 	.short	(.L_70 - .L_69)
.L_69:
        /*0744*/ 	.word	0x00000080
        /*0748*/ 	.word	0x00000001
        /*074c*/ 	.word	0x00000001


	//----- nvinfo : EIATTR_CBANK_PARAM_SIZE
	.align		4
.L_70:
        /*0750*/ 	.byte	0x03, 0x19
        /*0752*/ 	.short	0x0088


	//----- nvinfo : EIATTR_PARAM_CBANK
	.align		4
        /*0754*/ 	.byte	0x04, 0x0a
        /*0756*/ 	.short	(.L_72 - .L_71)
	.align		4
.L_71:
        /*0758*/ 	.word	index@(.nv.constant0.attn_fwd)
        /*075c*/ 	.short	0x0380
        /*075e*/ 	.short	0x0088


	//----- nvinfo : EIATTR_SW_WAR
	.align		4
.L_72:
        /*0760*/ 	.byte	0x04, 0x36
        /*0762*/ 	.short	(.L_74 - .L_73)
.L_73:
        /*0764*/ 	.word	0x00000008
.L_74:


//--------------------- .nv.compat                --------------------------
	.section	.nv.compat,"",@"SHT_CUDA_COMPAT_INFO"
	.align	4
        /*0000*/ 	.byte	0x02, 0x02, 0x01, 0x00, 0x02, 0x05, 0x05, 0x00, 0x02, 0x03, 0x00, 0x00, 0x02, 0x06, 0x01, 0x00


//--------------------- .nv.callgraph             --------------------------
	.section	.nv.callgraph,"",@"SHT_CUDA_CALLGRAPH"
	.align	4
	.sectionentsize	8
	.align		4
        /*0000*/ 	.word	0x00000000
	.align		4
        /*0004*/ 	.word	0xffffffff
	.align		4
        /*0008*/ 	.word	0x00000000
	.align		4
        /*000c*/ 	.word	0xfffffffe
	.align		4
        /*0010*/ 	.word	0x00000000
	.align		4
        /*0014*/ 	.word	0xfffffffd
	.align		4
        /*0018*/ 	.word	0x00000000
	.align		4
        /*001c*/ 	.word	0xfffffffc


//--------------------- .nv.constant4             --------------------------
	.section	.nv.constant4,"a",@progbits
	.align	8
	.align		8
.nv.constant4:
        /*0000*/ 	.dword	_$_str


//--------------------- .text.attn_fwd            --------------------------
	.section	.text.attn_fwd,"ax",@progbits
	.align	128
        .global         attn_fwd
        .type           attn_fwd,@function
        .size           attn_fwd,(.L_x_3 - attn_fwd)
        .other          attn_fwd,@"STO_CUDA_ENTRY STV_DEFAULT"
attn_fwd:
.text.attn_fwd:
[----:B------:R-:W0:Y:S01]  /*0000*/  LDC R1, c[0x0][0x37c] ;  /* 0x0000df00ff017b82 */ /* 0x000e220000000800 */
[----:B------:R-:W1:Y:S07]  /*0010*/  S2R R206, SR_CTAID.X ;  /* 0x0000000000ce7919 */ /* 0x000e6e0000002500 */
[----:B------:R-:W2:Y:S01]  /*0020*/  S2UR UR7, SR_CTAID.Y ;  /* 0x00000000000779c3 */ /* 0x000ea20000002600 */
[----:B------:R-:W2:Y:S01]  /*0030*/  LDCU.64 UR4, c[0x0][0x3b0] ;  /* 0x00007600ff0477ac */ /* 0x000ea20008000a00 */
[----:B0-----:R-:W-:Y:S01]  /*0040*/  VIADD R1, R1, 0xfffffd98 ;  /* 0xfffffd9801017836 */ /* 0x001fe20000000000 */
[----:B------:R-:W0:Y:S01]  /*0050*/  S2R R7, SR_TID.X ;  /* 0x0000000000077919 */ /* 0x000e220000002100 */
[----:B------:R-:W3:Y:S04]  /*0060*/  LDCU.64 UR10, c[0x0][0x358] ;  /* 0x00006b00ff0a77ac */ /* 0x000ee80008000a00 */
[----:B------:R-:W4:Y:S08]  /*0070*/  LDC R6, c[0x0][0x3b8] ;  /* 0x0000ee00ff067b82 */ /* 0x000f300000000800 */
[----:B------:R-:W5:Y:S01]  /*0080*/  LDC.64 R10, c[0x0][0x380] ;  /* 0x0000e000ff0a7b82 */ /* 0x000f620000000a00 */
[----:B--2---:R-:W-:-:S04]  /*0090*/  UIMAD UR4, UR7, UR4, URZ ;  /* 0x00000004070472a4 */ /* 0x004fc8000f8e02ff */
[----:B------:R-:W-:Y:S01]  /*00a0*/  USHF.L.U32 UR6, UR4, 0x1, URZ ;  /* 0x0000000104067899 */ /* 0x000fe200080006ff */
[----:B-1----:R-:W-:Y:S01]  /*00b0*/  IMAD.SHL.U32 R206, R206, 0x20, RZ ;  /* 0x00000020cece7824 */ /* 0x002fe200078e00ff */
[----:B0-----:R-:W-:-:S04]  /*00c0*/  SHF.R.U32.HI R5, RZ, 0x5, R7 ;  /* 0x00000005ff057819 */ /* 0x001fc80000011607 */
[----:B------:R-:W-:Y:S02]  /*00d0*/  LOP3.LUT R0, R206, 0x1f, R7, 0xf8, !PT ;  /* 0x0000001fce007812 */ /* 0x000fe400078ef807 */
[----:B------:R-:W-:-:S03]  /*00e0*/  SGXT.U32 R5, R5, 0x2 ;  /* 0x000000020505781a */ /* 0x000fc60000000000 */
[----:B------:R-:W-:Y:S01]  /*00f0*/  IMAD R0, R0, UR5, RZ ;  /* 0x0000000500007c24 */ /* 0x000fe2000f8e02ff */
[----:B------:R-:W-:Y:S01]  /*0100*/  UIMAD.WIDE UR4, UR4, 0x2, URZ ;  /* 0x00000002040478a5 */ /* 0x000fe2000f8e02ff */
[----:B----4-:R-:W-:-:S03]  /*0110*/  IMAD R9, R5, R6, RZ ;  /* 0x0000000605097224 */ /* 0x010fc600078e02ff */
[C---:B------:R-:W-:Y:S01]  /*0120*/  SHF.L.U32 R3, R0.reuse, 0x1, RZ ;  /* 0x0000000100037819 */ /* 0x040fe200000006ff */
[----:B------:R-:W-:-:S03]  /*0130*/  IMAD.HI R0, R0, 0x2, RZ ;  /* 0x0000000200007827 */ /* 0x000fc600078e02ff */
[----:B-----5:R-:W-:Y:S01]  /*0140*/  IADD3 R2, P0, P1, R3, UR6, R10 ;  /* 0x0000000603027c10 */ /* 0x020fe2000f91e00a */
[----:B------:R-:W-:-:S03]  /*0150*/  IMAD R13, R6, 0x4, R9 ;  /* 0x00000004060d7824 */ /* 0x000fc600078e0209 */
[----:B------:R-:W-:Y:S01]  /*0160*/  IADD3.X R0, PT, PT, R0, UR5, R11, P0, P1 ;  /* 0x0000000500007c10 */ /* 0x000fe200087e240b */
[----:B------:R-:W-:Y:S01]  /*0170*/  IMAD R3, R6, 0x4, R13 ;  /* 0x0000000406037824 */ /* 0x000fe200078e020d */
[----:B------:R-:W-:-:S04]  /*0180*/  LEA R10, P0, R9, R2, 0x1 ;  /* 0x00000002090a7211 */ /* 0x000fc800078008ff */
[----:B------:R-:W-:Y:S02]  /*0190*/  LEA.HI.X.SX32 R11, R9, R0, 0x1, P0 ;  /* 0x00000000090b7211 */ /* 0x000fe400000f0eff */
[C---:B------:R-:W-:Y:S02]  /*01a0*/  LEA R9, R6.reuse, R3, 0x2 ;  /* 0x0000000306097211 */ /* 0x040fe400078e10ff */
[-C--:B------:R-:W-:Y:S02]  /*01b0*/  LEA R12, P0, R13, R2.reuse, 0x1 ;  /* 0x000000020d0c7211 */ /* 0x080fe400078008ff */
[----:B------:R-:W-:Y:S01]  /*01c0*/  LEA R14, P1, R3, R2, 0x1 ;  /* 0x00000002030e7211 */ /* 0x000fe200078208ff */
[C---:B------:R-:W-:Y:S01]  /*01d0*/  IMAD R19, R6.reuse, 0x4, R9 ;  /* 0x0000000406137824 */ /* 0x040fe200078e0209 */
[-C--:B------:R-:W-:Y:S02]  /*01e0*/  LEA.HI.X.SX32 R13, R13, R0.reuse, 0x1, P0 ;  /* 0x000000000d0d7211 */ /* 0x080fe400000f0eff */
[----:B------:R-:W-:Y:S01]  /*01f0*/  LEA.HI.X.SX32 R15, R3, R0, 0x1, P1 ;  /* 0x00000000030f7211 */ /* 0x000fe200008f0eff */
[C---:B------:R-:W-:Y:S01]  /*0200*/  IMAD R21, R6.reuse, 0x4, R19 ;  /* 0x0000000406157824 */ /* 0x040fe200078e0213 */
[C---:B------:R-:W-:Y:S01]  /*0210*/  LEA R16, P0, R9.reuse, R2, 0x1 ;  /* 0x0000000209107211 */ /* 0x040fe200078008ff */
[----:B---3--:R0:W2:Y:S03]  /*0220*/  LDG.E.U16 R3, desc[UR10][R10.64] ;  /* 0x0000000a0a037981 */ /* 0x0080a6000c1e1500 */
[----:B------:R-:W-:Y:S01]  /*0230*/  LEA R23, R6, R21, 0x2 ;  /* 0x0000001506177211 */ /* 0x000fe200078e10ff */
[----:B------:R1:W3:Y:S01]  /*0240*/  LDG.E.U16 R8, desc[UR10][R12.64] ;  /* 0x0000000a0c087981 */ /* 0x0002e2000c1e1500 */
[----:B------:R-:W-:-:S02]  /*0250*/  LEA.HI.X.SX32 R17, R9, R0, 0x1, P0 ;  /* 0x0000000009117211 */ /* 0x000fc400000f0eff */
[C---:B------:R-:W-:Y:S01]  /*0260*/  LEA R18, P0, R19.reuse, R2, 0x1 ;  /* 0x0000000213127211 */ /* 0x040fe200078008ff */
[C---:B------:R-:W-:Y:S01]  /*0270*/  IMAD R25, R6.reuse, 0x4, R23 ;  /* 0x0000000406197824 */ /* 0x040fe200078e0217 */
[----:B------:R4:W5:Y:S02]  /*0280*/  LDG.E.U16 R4, desc[UR10][R14.64] ;  /* 0x0000000a0e047981 */ /* 0x000964000c1e1500 */
[----:B------:R-:W-:Y:S02]  /*0290*/  LEA.HI.X.SX32 R19, R19, R0, 0x1, P0 ;  /* 0x0000000013137211 */ /* 0x000fe400000f0eff */
[C---:B0-----:R-:W-:Y:S01]  /*02a0*/  LEA R10, P0, R21.reuse, R2, 0x1 ;  /* 0x00000002150a7211 */ /* 0x041fe200078008ff */
[----:B-1----:R-:W-:Y:S01]  /*02b0*/  IMAD R13, R6, 0x4, R25 ;  /* 0x00000004060d7824 */ /* 0x002fe200078e0219 */
[----:B------:R0:W2:Y:S02]  /*02c0*/  LDG.E.U16 R9, desc[UR10][R16.64] ;  /* 0x0000000a10097981 */ /* 0x0000a4000c1e1500 */
[----:B------:R-:W-:-:S02]  /*02d0*/  LEA.HI.X.SX32 R11, R21, R0, 0x1, P0 ;  /* 0x00000000150b7211 */ /* 0x000fc400000f0eff */
[-C--:B----4-:R-:W-:Y:S01]  /*02e0*/  LEA R14, P0, R25, R2.reuse, 0x1 ;  /* 0x00000002190e7211 */ /* 0x090fe200078008ff */
[----:B------:R1:W4:Y:S01]  /*02f0*/  LDG.E.U16 R26, desc[UR10][R18.64] ;  /* 0x0000000a121a7981 */ /* 0x000322000c1e1500 */
[----:B------:R-:W-:Y:S02]  /*0300*/  LEA R20, P1, R23, R2, 0x1 ;  /* 0x0000000217147211 */ /* 0x000fe400078208ff */
[C---:B0-----:R-:W-:Y:S01]  /*0310*/  LEA R17, R6.reuse, R13, 0x2 ;  /* 0x0000000d06117211 */ /* 0x041fe200078e10ff */
[----:B------:R0:W2:Y:S01]  /*0320*/  LDG.E.U16 R28, desc[UR10][R10.64] ;  /* 0x0000000a0a1c7981 */ /* 0x0000a2000c1e1500 */
[-C--:B------:R-:W-:Y:S02]  /*0330*/  LEA.HI.X.SX32 R15, R25, R0.reuse, 0x1, P0 ;  /* 0x00000000190f7211 */ /* 0x080fe400000f0eff */
[----:B------:R-:W-:Y:S01]  /*0340*/  LEA.HI.X.SX32 R21, R23, R0, 0x1, P1 ;  /* 0x0000000017157211 */ /* 0x000fe200008f0eff */
[C---:B------:R-:W-:Y:S01]  /*0350*/  IMAD R23, R6.reuse, 0x4, R17 ;  /* 0x0000000406177824 */ /* 0x040fe200078e0211 */
[C---:B------:R-:W-:Y:S01]  /*0360*/  LEA R12, P0, R13.reuse, R2, 0x1 ;  /* 0x000000020d0c7211 */ /* 0x040fe200078008ff */
[----:B------:R-:W2:Y:S02]  /*0370*/  LDG.E.U16 R32, desc[UR10][R14.64] ;  /* 0x0000000a0e207981 */ /* 0x000ea4000c1e1500 */
[----:B------:R-:W-:Y:S01]  /*0380*/  IMAD R25, R6, 0x4, R23 ;  /* 0x0000000406197824 */ /* 0x000fe200078e0217 */
[----:B------:R-:W-:Y:S01]  /*0390*/  LEA.HI.X.SX32 R13, R13, R0, 0x1, P0 ;  /* 0x000000000d0d7211 */ /* 0x000fe200000f0eff */
[----:B------:R0:W2:Y:S01]  /*03a0*/  LDG.E.U16 R30, desc[UR10][R20.64] ;  /* 0x0000000a141e7981 */ /* 0x0000a2000c1e1500 */
[----:B------:R-:W-:-:S02]  /*03b0*/  LEA R16, P0, R17, R2, 0x1 ;  /* 0x0000000211107211 */ /* 0x000fc400078008ff */
[----:B-1----:R-:W-:Y:S01]  /*03c0*/  LEA R18, P1, R23, R2, 0x1 ;  /* 0x0000000217127211 */ /* 0x002fe200078208ff */
[----:B------:R1:W2:Y:S01]  /*03d0*/  LDG.E.U16 R34, desc[UR10][R12.64] ;  /* 0x0000000a0c227981 */ /* 0x0002a2000c1e1500 */
[----:B------:R-:W-:Y:S02]  /*03e0*/  LEA.HI.X.SX32 R17, R17, R0, 0x1, P0 ;  /* 0x0000000011117211 */ /* 0x000fe400000f0eff */
[C---:B0-----:R-:W-:Y:S02]  /*03f0*/  LEA R10, P0, R25.reuse, R2, 0x1 ;  /* 0x00000002190a7211 */ /* 0x041fe400078008ff */
[C---:B------:R-:W-:Y:S01]  /*0400*/  LEA R21, R6.reuse, R25, 0x2 ;  /* 0x0000001906157211 */ /* 0x040fe200078e10ff */
[----:B------:R0:W2:Y:S01]  /*0410*/  LDG.E.U16 R36, desc[UR10][R16.64] ;  /* 0x0000000a10247981 */ /* 0x0000a2000c1e1500 */
[-C--:B------:R-:W-:Y:S02]  /*0420*/  LEA.HI.X.SX32 R11, R25, R0.reuse, 0x1, P0 ;  /* 0x00000000190b7211 */ /* 0x080fe400000f0eff */
[----:B------:R-:W-:Y:S01]  /*0430*/  LEA.HI.X.SX32 R19, R23, R0, 0x1, P1 ;  /* 0x0000000017137211 */ /* 0x000fe200008f0eff */
[C---:B------:R-:W-:Y:S01]  /*0440*/  IMAD R23, R6.reuse, 0x4, R21 ;  /* 0x0000000406177824 */ /* 0x040fe200078e0215 */
[C---:B------:R-:W-:Y:S01]  /*0450*/  LEA R14, P0, R21.reuse, R2, 0x1 ;  /* 0x00000002150e7211 */ /* 0x040fe200078008ff */
[----:B------:R-:W2:Y:S03]  /*0460*/  LDG.E.U16 R40, desc[UR10][R10.64] ;  /* 0x0000000a0a287981 */ /* 0x000ea6000c1e1500 */
[----:B------:R-:W-:Y:S01]  /*0470*/  LEA.HI.X.SX32 R15, R21, R0, 0x1, P0 ;  /* 0x00000000150f7211 */ /* 0x000fe200000f0eff */
[C---:B------:R-:W-:Y:S01]  /*0480*/  IMAD R21, R6.reuse, 0x4, R23 ;  /* 0x0000000406157824 */ /* 0x040fe200078e0217 */
[C---:B-1----:R-:W-:Y:S01]  /*0490*/  LEA R12, P0, R23.reuse, R2, 0x1 ;  /* 0x00000002170c7211 */ /* 0x042fe200078008ff */
[----:B------:R1:W2:Y:S03]  /*04a0*/  LDG.E.U16 R38, desc[UR10][R18.64] ;  /* 0x0000000a12267981 */ /* 0x0002a6000c1e1500 */
[----:B------:R-:W-:Y:S01]  /*04b0*/  LEA R25, R6, R21, 0x2 ;  /* 0x0000001506197211 */ /* 0x000fe200078e10ff */
[----:B------:R1:W2:Y:S01]  /*04c0*/  LDG.E.U16 R42, desc[UR10][R14.64] ;  /* 0x0000000a0e2a7981 */ /* 0x0002a2000c1e1500 */
[----:B------:R-:W-:-:S02]  /*04d0*/  LEA.HI.X.SX32 R13, R23, R0, 0x1, P0 ;  /* 0x00000000170d7211 */ /* 0x000fc400000f0eff */
[----:B0-----:R-:W-:Y:S01]  /*04e0*/  LEA R16, P0, R25, R2, 0x1 ;  /* 0x0000000219107211 */ /* 0x001fe200078008ff */
[----:B-1----:R-:W-:-:S03]  /*04f0*/  IMAD R19, R6, 0x4, R25 ;  /* 0x0000000406137824 */ /* 0x002fc600078e0219 */
[----:B------:R-:W-:Y:S01]  /*0500*/  LEA.HI.X.SX32 R17, R25, R0, 0x1, P0 ;  /* 0x0000000019117211 */ /* 0x000fe200000f0eff */
[----:B------:R0:W2:Y:S01]  /*0510*/  LDG.E.U16 R44, desc[UR10][R12.64] ;  /* 0x0000000a0c2c7981 */ /* 0x0000a2000c1e1500 */
[C---:B------:R-:W-:Y:S01]  /*0520*/  IMAD R23, R6.reuse, 0x4, R19 ;  /* 0x0000000406177824 */ /* 0x040fe200078e0213 */
[-C--:B------:R-:W-:Y:S02]  /*0530*/  LEA R10, P0, R19, R2.reuse, 0x1 ;  /* 0x00000002130a7211 */ /* 0x080fe400078008ff */
[----:B------:R-:W2:Y:S01]  /*0540*/  LDG.E.U16 R46, desc[UR10][R16.64] ;  /* 0x0000000a102e7981 */ /* 0x000ea2000c1e1500 */
[----:B------:R-:W-:Y:S02]  /*0550*/  LEA R20, P1, R21, R2, 0x1 ;  /* 0x0000000215147211 */ /* 0x000fe400078208ff */
[----:B------:R-:W-:Y:S02]  /*0560*/  LEA.HI.X.SX32 R11, R19, R0, 0x1, P0 ;  /* 0x00000000130b7211 */ /* 0x000fe400000f0eff */
[----:B------:R-:W-:-:S02]  /*0570*/  LEA R19, R6, R23, 0x2 ;  /* 0x0000001706137211 */ /* 0x000fc400078e10ff */
[----:B------:R-:W-:Y:S01]  /*0580*/  LEA.HI.X.SX32 R21, R21, R0, 0x1, P1 ;  /* 0x0000000015157211 */ /* 0x000fe200008f0eff */
[----:B------:R-:W2:Y:S01]  /*0590*/  LDG.E.U16 R47, desc[UR10][R10.64] ;  /* 0x0000000a0a2f7981 */ /* 0x000ea2000c1e1500 */
[C---:B------:R-:W-:Y:S01]  /*05a0*/  LEA R14, P0, R23.reuse, R2, 0x1 ;  /* 0x00000002170e7211 */ /* 0x040fe200078008ff */
[C---:B------:R-:W-:Y:S02]  /*05b0*/  IMAD R25, R6.reuse, 0x4, R19 ;  /* 0x0000000406197824 */ /* 0x040fe400078e0213 */
[----:B------:R1:W2:Y:S01]  /*05c0*/  LDG.E.U16 R45, desc[UR10][R20.64] ;  /* 0x0000000a142d7981 */ /* 0x0002a2000c1e1500 */
[----:B------:R-:W-:Y:S02]  /*05d0*/  LEA.HI.X.SX32 R15, R23, R0, 0x1, P0 ;  /* 0x00000000170f7211 */ /* 0x000fe400000f0eff */
[-C--:B0-----:R-:W-:Y:S02]  /*05e0*/  LEA R12, P0, R25, R2.reuse, 0x1 ;  /* 0x00000002190c7211 */ /* 0x081fe400078008ff */
[----:B------:R-:W-:Y:S01]  /*05f0*/  LEA R18, P1, R19, R2, 0x1 ;  /* 0x0000000213127211 */ /* 0x000fe200078208ff */
[----:B------:R0:W2:Y:S01]  /*0600*/  LDG.E.U16 R48, desc[UR10][R14.64] ;  /* 0x0000000a0e307981 */ /* 0x0000a2000c1e1500 */
[----:B-1----:R-:W-:Y:S01]  /*0610*/  IMAD R21, R6, 0x4, R25 ;  /* 0x0000000406157824 */ /* 0x002fe200078e0219 */
[----:B------:R-:W-:-:S04]  /*0620*/  LEA.HI.X.SX32 R13, R25, R0, 0x1, P0 ;  /* 0x00000000190d7211 */ /* 0x000fc800000f0eff */
[C---:B------:R-:W-:Y:S01]  /*0630*/  LEA R16, P0, R21.reuse, R2, 0x1 ;  /* 0x0000000215107211 */ /* 0x040fe200078008ff */
[----:B------:R-:W3:Y:S01]  /*0640*/  LDG.E.U16 R50, desc[UR10][R12.64] ;  /* 0x0000000a0c327981 */ /* 0x000ee2000c1e1500 */
[----:B------:R-:W-:Y:S02]  /*0650*/  LEA R23, R6, R21, 0x2 ;  /* 0x0000001506177211 */ /* 0x000fe400078e10ff */
[----:B------:R-:W-:-:S03]  /*0660*/  LEA.HI.X.SX32 R17, R21, R0, 0x1, P0 ;  /* 0x0000000015117211 */ /* 0x000fc600000f0eff */
[C---:B------:R-:W-:Y:S01]  /*0670*/  IMAD R21, R6.reuse, 0x4, R23 ;  /* 0x0000000406157824 */ /* 0x040fe200078e0217 */
[----:B------:R-:W-:Y:S01]  /*0680*/  LEA.HI.X.SX32 R19, R19, R0, 0x1, P1 ;  /* 0x0000000013137211 */ /* 0x000fe200008f0eff */
[----:B------:R-:W3:Y:S01]  /*0690*/  LDG.E.U16 R51, desc[UR10][R16.64] ;  /* 0x0000000a10337981 */ /* 0x000ee2000c1e1500 */
[C---:B------:R-:W-:Y:S01]  /*06a0*/  LEA R10, P0, R23.reuse, R2, 0x1 ;  /* 0x00000002170a7211 */ /* 0x040fe200078008ff */
[----:B------:R-:W-:Y:S02]  /*06b0*/  IMAD R25, R6, 0x4, R21 ;  /* 0x0000000406197824 */ /* 0x000fe400078e0215 */
[----:B------:R1:W3:Y:S01]  /*06c0*/  LDG.E.U16 R49, desc[UR10][R18.64] ;  /* 0x0000000a12317981 */ /* 0x0002e2000c1e1500 */
[----:B------:R-:W-:Y:S02]  /*06d0*/  LEA.HI.X.SX32 R11, R23, R0, 0x1, P0 ;  /* 0x00000000170b7211 */ /* 0x000fe400000f0eff */
[-C--:B0-----:R-:W-:Y:S02]  /*06e0*/  LEA R14, P0, R25, R2.reuse, 0x1 ;  /* 0x00000002190e7211 */ /* 0x081fe400078008ff */
[----:B------:R-:W-:Y:S01]  /*06f0*/  LEA R20, P1, R21, R2, 0x1 ;  /* 0x0000000215147211 */ /* 0x000fe200078208ff */
[----:B------:R0:W3:Y:S01]  /*0700*/  LDG.E.U16 R52, desc[UR10][R10.64] ;  /* 0x0000000a0a347981 */ /* 0x0000e2000c1e1500 */
[----:B------:R-:W-:-:S02]  /*0710*/  LEA.HI.X.SX32 R15, R25, R0, 0x1, P0 ;  /* 0x00000000190f7211 */ /* 0x000fc400000f0eff */
[C---:B-1----:R-:W-:Y:S02]  /*0720*/  LEA R19, R6.reuse, R25, 0x2 ;  /* 0x0000001906137211 */ /* 0x042fe400078e10ff */
[----:B------:R-:W-:Y:S01]  /*0730*/  LEA.HI.X.SX32 R21, R21, R0, 0x1, P1 ;  /* 0x0000000015157211 */ /* 0x000fe200008f0eff */
[----:B------:R-:W3:Y:S01]  /*0740*/  LDG.E.U16 R54, desc[UR10][R14.64] ;  /* 0x0000000a0e367981 */ /* 0x000ee2000c1e1500 */
[C---:B------:R-:W-:Y:S01]  /*0750*/  LEA R12, P0, R19.reuse, R2, 0x1 ;  /* 0x00000002130c7211 */ /* 0x040fe200078008ff */
[C---:B------:R-:W-:Y:S02]  /*0760*/  IMAD R23, R6.reuse, 0x4, R19 ;  /* 0x0000000406177824 */ /* 0x040fe400078e0213 */
[----:B------:R1:W3:Y:S01]  /*0770*/  LDG.E.U16 R53, desc[UR10][R20.64] ;  /* 0x0000000a14357981 */ /* 0x0002e2000c1e1500 */
[----:B------:R-:W-:Y:S01]  /*0780*/  LEA.HI.X.SX32 R13, R19, R0, 0x1, P0 ;  /* 0x00000000130d7211 */ /* 0x000fe200000f0eff */
[----:B------:R-:W-:Y:S01]  /*0790*/  IMAD R19, R6, 0x4, R23 ;  /* 0x0000000406137824 */ /* 0x000fe200078e0217 */
[----:B------:R-:W-:-:S03]  /*07a0*/  LEA R16, P0, R23, R2, 0x1 ;  /* 0x0000000217107211 */ /* 0x000fc600078008ff */
[----:B------:R1:W3:Y:S01]  /*07b0*/  LDG.E.U16 R55, desc[UR10][R12.64] ;  /* 0x0000000a0c377981 */ /* 0x0002e2000c1e1500 */
[C---:B------:R-:W-:Y:S02]  /*07c0*/  LEA R25, R6.reuse, R19, 0x2 ;  /* 0x0000001306197211 */ /* 0x040fe400078e10ff */
[----:B------:R-:W-:Y:S02]  /*07d0*/  LEA.HI.X.SX32 R17, R23, R0, 0x1, P0 ;  /* 0x0000000017117211 */ /* 0x000fe400000f0eff */
[-C--:B0-----:R-:W-:Y:S01]  /*07e0*/  LEA R10, P0, R25, R2.reuse, 0x1 ;  /* 0x00000002190a7211 */ /* 0x081fe200078008ff */
[C---:B-1----:R-:W-:Y:S01]  /*07f0*/  IMAD R21, R6.reuse, 0x4, R25 ;  /* 0x0000000406157824 */ /* 0x042fe200078e0219 */
[----:B------:R-:W-:Y:S01]  /*0800*/  LEA R18, P1, R19, R2, 0x1 ;  /* 0x0000000213127211 */ /* 0x000fe200078208ff */
[----:B------:R0:W3:Y:S01]  /*0810*/  LDG.E.U16 R56, desc[UR10][R16.64] ;  /* 0x0000000a10387981 */ /* 0x0000e2000c1e1500 */
[----:B------:R-:W-:Y:S01]  /*0820*/  LEA.HI.X.SX32 R11, R25, R0, 0x1, P0 ;  /* 0x00000000190b7211 */ /* 0x000fe200000f0eff */
[----:B------:R-:W-:Y:S01]  /*0830*/  IMAD R23, R6, 0x4, R21 ;  /* 0x0000000406177824 */ /* 0x000fe200078e0215 */
[----:B------:R-:W-:-:S02]  /*0840*/  LEA R14, P0, R21, R2, 0x1 ;  /* 0x00000002150e7211 */ /* 0x000fc400078008ff */
[-C--:B------:R-:W-:Y:S01]  /*0850*/  LEA.HI.X.SX32 R19, R19, R0.reuse, 0x1, P1 ;  /* 0x0000000013137211 */ /* 0x080fe200008f0eff */
[----:B------:R-:W3:Y:S01]  /*0860*/  LDG.E.U16 R58, desc[UR10][R10.64] ;  /* 0x0000000a0a3a7981 */ /* 0x000ee2000c1e1500 */
[----:B------:R-:W-:Y:S02]  /*0870*/  LEA.HI.X.SX32 R15, R21, R0, 0x1, P0 ;  /* 0x00000000150f7211 */ /* 0x000fe400000f0eff */
[----:B------:R-:W-:Y:S01]  /*0880*/  LEA R21, R6, R23, 0x2 ;  /* 0x0000001706157211 */ /* 0x000fe200078e10ff */
[----:B------:R1:W3:Y:S01]  /*0890*/  LDG.E.U16 R57, desc[UR10][R18.64] ;  /* 0x0000000a12397981 */ /* 0x0002e2000c1e1500 */
[----:B------:R-:W-:-:S03]  /*08a0*/  LEA R12, P0, R23, R2, 0x1 ;  /* 0x00000002170c7211 */ /* 0x000fc600078008ff */
[C---:B------:R-:W-:Y:S01]  /*08b0*/  IMAD R25, R6.reuse, 0x4, R21 ;  /* 0x0000000406197824 */ /* 0x040fe200078e0215 */
[----:B------:R-:W-:Y:S01]  /*08c0*/  LEA.HI.X.SX32 R13, R23, R0, 0x1, P0 ;  /* 0x00000000170d7211 */ /* 0x000fe200000f0eff */
[----:B------:R1:W3:Y:S02]  /*08d0*/  LDG.E.U16 R59, desc[UR10][R14.64] ;  /* 0x0000000a0e3b7981 */ /* 0x0002e4000c1e1500 */
[C---:B------:R-:W-:Y:S01]  /*08e0*/  IMAD R23, R6.reuse, 0x4, R25 ;  /* 0x0000000406177824 */ /* 0x040fe200078e0219 */
[C---:B0-----:R-:W-:Y:S01]  /*08f0*/  LEA R16, P0, R25.reuse, R2, 0x1 ;  /* 0x0000000219107211 */ /* 0x041fe200078008ff */
[----:B------:R0:W3:Y:S03]  /*0900*/  LDG.E.U16 R60, desc[UR10][R12.64] ;  /* 0x0000000a0c3c7981 */ /* 0x0000e6000c1e1500 */
[----:B-1----:R-:W-:Y:S02]  /*0910*/  LEA R19, R6, R23, 0x2 ;  /* 0x0000001706137211 */ /* 0x002fe400078e10ff */
[----:B------:R-:W-:-:S02]  /*0920*/  LEA.HI.X.SX32 R17, R25, R0, 0x1, P0 ;  /* 0x0000000019117211 */ /* 0x000fc400000f0eff */
[-C--:B------:R-:W-:Y:S01]  /*0930*/  LEA R10, P0, R23, R2.reuse, 0x1 ;  /* 0x00000002170a7211 */ /* 0x080fe200078008ff */
[C---:B------:R-:W-:Y:S01]  /*0940*/  IMAD R25, R6.reuse, 0x4, R19 ;  /* 0x0000000406197824 */ /* 0x040fe200078e0213 */
[----:B------:R-:W-:Y:S01]  /*0950*/  LEA R20, P1, R21, R2, 0x1 ;  /* 0x0000000215147211 */ /* 0x000fe200078208ff */
[----:B------:R-:W3:Y:S01]  /*0960*/  LDG.E.U16 R62, desc[UR10][R16.64] ;  /* 0x0000000a103e7981 */ /* 0x000ee2000c1e1500 */
[-C--:B------:R-:W-:Y:S01]  /*0970*/  LEA.HI.X.SX32 R11, R23, R0.reuse, 0x1, P0 ;  /* 0x00000000170b7211 */ /* 0x080fe200000f0eff */
[C---:B------:R-:W-:Y:S01]  /*0980*/  IMAD R23, R6.reuse, 0x4, R25 ;  /* 0x0000000406177824 */ /* 0x040fe200078e0219 */
[----:B------:R-:W-:Y:S02]  /*0990*/  LEA.HI.X.SX32 R21, R21, R0, 0x1, P1 ;  /* 0x0000000015157211 */ /* 0x000fe400008f0eff */
[----:B------:R-:W-:Y:S01]  /*09a0*/  LEA R14, P0, R19, R2, 0x1 ;  /* 0x00000002130e7211 */ /* 0x000fe200078008ff */
[----:B------:R-:W3:Y:S01]  /*09b0*/  LDG.E.U16 R63, desc[UR10][R10.64] ;  /* 0x0000000a0a3f7981 */ /* 0x000ee2000c1e1500 */
[----:B------:R-:W-:-:S02]  /*09c0*/  LEA R27, R6, R23, 0x2 ;  /* 0x00000017061b7211 */ /* 0x000fc400078e10ff */
[----:B------:R-:W-:Y:S01]  /*09d0*/  LEA.HI.X.SX32 R15, R19, R0, 0x1, P0 ;  /* 0x00000000130f7211 */ /* 0x000fe200000f0eff */
[----:B------:R1:W3:Y:S02]  /*09e0*/  LDG.E.U16 R61, desc[UR10][R20.64] ;  /* 0x0000000a143d7981 */ /* 0x0002e4000c1e1500 */
[C---:B------:R-:W-:Y:S01]  /*09f0*/  IMAD R29, R6.reuse, 0x4, R27 ;  /* 0x00000004061d7824 */ /* 0x040fe200078e021b */
[-C--:B0-----:R-:W-:Y:S01]  /*0a00*/  LEA R12, P0, R23, R2.reuse, 0x1 ;  /* 0x00000002170c7211 */ /* 0x081fe200078008ff */
[----:B------:R-:W3:Y:S01]  /*0a10*/  LDG.E.U16 R64, desc[UR10][R14.64] ;  /* 0x0000000a0e407981 */ /* 0x000ee2000c1e1500 */
[----:B------:R-:W-:Y:S01]  /*0a20*/  LEA R18, P1, R25, R2, 0x1 ;  /* 0x0000000219127211 */ /* 0x000fe200078208ff */
[----:B-1----:R-:W-:Y:S01]  /*0a30*/  IMAD R21, R6, 0x4, R29 ;  /* 0x0000000406157824 */ /* 0x002fe200078e021d */
[----:B------:R-:W-:-:S04]  /*0a40*/  LEA.HI.X.SX32 R13, R23, R0, 0x1, P0 ;  /* 0x00000000170d7211 */ /* 0x000fc800000f0eff */
[C---:B------:R-:W-:Y:S01]  /*0a50*/  LEA R23, R6.reuse, R21, 0x2 ;  /* 0x0000001506177211 */ /* 0x040fe200078e10ff */
[----:B------:R-:W3:Y:S01]  /*0a60*/  LDG.E.U16 R66, desc[UR10][R12.64] ;  /* 0x0000000a0c427981 */ /* 0x000ee2000c1e1500 */
[----:B------:R-:W-:Y:S02]  /*0a70*/  LEA.HI.X.SX32 R19, R25, R0, 0x1, P1 ;  /* 0x0000000019137211 */ /* 0x000fe400008f0eff */
[C---:B------:R-:W-:Y:S01]  /*0a80*/  LEA R16, P0, R27.reuse, R2, 0x1 ;  /* 0x000000021b107211 */ /* 0x040fe200078008ff */
[C---:B------:R-:W-:Y:S02]  /*0a90*/  IMAD R25, R6.reuse, 0x4, R23 ;  /* 0x0000000406197824 */ /* 0x040fe400078e0217 */
[----:B------:R0:W3:Y:S01]  /*0aa0*/  LDG.E.U16 R65, desc[UR10][R18.64] ;  /* 0x0000000a12417981 */ /* 0x0000e2000c1e1500 */
[----:B------:R-:W-:Y:S01]  /*0ab0*/  LEA.HI.X.SX32 R17, R27, R0, 0x1, P0 ;  /* 0x000000001b117211 */ /* 0x000fe200000f0eff */
[----:B------:R-:W-:Y:S01]  /*0ac0*/  IMAD R27, R6, 0x4, R25 ;  /* 0x00000004061b7824 */ /* 0x000fe200078e0219 */
[----:B------:R-:W-:-:S02]  /*0ad0*/  LEA R10, P0, R29, R2, 0x1 ;  /* 0x000000021d0a7211 */ /* 0x000fc400078008ff */
[----:B------:R-:W-:Y:S01]  /*0ae0*/  LEA R20, P1, R21, R2, 0x1 ;  /* 0x0000000215147211 */ /* 0x000fe200078208ff */
[----:B------:R1:W3:Y:S01]  /*0af0*/  LDG.E.U16 R67, desc[UR10][R16.64] ;  /* 0x0000000a10437981 */ /* 0x0002e2000c1e1500 */
[----:B------:R-:W-:Y:S02]  /*0b00*/  LEA R31, R6, R27, 0x2 ;  /* 0x0000001b061f7211 */ /* 0x000fe400078e10ff */
[----:B------:R-:W-:-:S03]  /*0b10*/  LEA.HI.X.SX32 R11, R29, R0, 0x1, P0 ;  /* 0x000000001d0b7211 */ /* 0x000fc600000f0eff */
[C---:B0-----:R-:W-:Y:S01]  /*0b20*/  IMAD R19, R6.reuse, 0x4, R31 ;  /* 0x0000000406137824 */ /* 0x041fe200078e021f */
[C---:B------:R-:W-:Y:S01]  /*0b30*/  LEA R14, P0, R23.reuse, R2, 0x1 ;  /* 0x00000002170e7211 */ /* 0x040fe200078008ff */
[----:B------:R0:W3:Y:S02]  /*0b40*/  LDG.E.U16 R68, desc[UR10][R10.64] ;  /* 0x0000000a0a447981 */ /* 0x0000e4000c1e1500 */
[C---:B------:R-:W-:Y:S01]  /*0b50*/  IMAD R29, R6.reuse, 0x4, R19 ;  /* 0x00000004061d7824 */ /* 0x040fe200078e0213 */
[----:B------:R-:W-:Y:S02]  /*0b60*/  LEA.HI.X.SX32 R15, R23, R0, 0x1, P0 ;  /* 0x00000000170f7211 */ /* 0x000fe400000f0eff */
[C---:B------:R-:W-:Y:S02]  /*0b70*/  LEA R12, P0, R25.reuse, R2, 0x1 ;  /* 0x00000002190c7211 */ /* 0x040fe400078008ff */
[----:B------:R-:W-:Y:S01]  /*0b80*/  LEA R23, R6, R29, 0x2 ;  /* 0x0000001d06177211 */ /* 0x000fe200078e10ff */
[----:B------:R0:W3:Y:S01]  /*0b90*/  LDG.E.U16 R70, desc[UR10][R14.64] ;  /* 0x0000000a0e467981 */ /* 0x0000e2000c1e1500 */
[----:B------:R-:W-:-:S03]  /*0ba0*/  LEA.HI.X.SX32 R13, R25, R0, 0x1, P0 ;  /* 0x00000000190d7211 */ /* 0x000fc600000f0eff */
[C---:B------:R-:W-:Y:S01]  /*0bb0*/  IMAD R25, R6.reuse, 0x4, R23 ;  /* 0x0000000406197824 */ /* 0x040fe200078e0217 */
[----:B-1----:R-:W-:Y:S01]  /*0bc0*/  LEA R16, P0, R27, R2, 0x1 ;  /* 0x000000021b107211 */ /* 0x002fe200078008ff */
[----:B------:R-:W3:Y:S02]  /*0bd0*/  LDG.E.U16 R71, desc[UR10][R12.64] ;  /* 0x0000000a0c477981 */ /* 0x000ee4000c1e1500 */
[C---:B------:R-:W-:Y:S01]  /*0be0*/  IMAD R33, R6.reuse, 0x4, R25 ;  /* 0x0000000406217824 */ /* 0x040fe200078e0219 */
[-C--:B------:R-:W-:Y:S02]  /*0bf0*/  LEA.HI.X.SX32 R21, R21, R0.reuse, 0x1, P1 ;  /* 0x0000000015157211 */ /* 0x080fe400008f0eff */
[----:B------:R-:W-:Y:S02]  /*0c00*/  LEA.HI.X.SX32 R17, R27, R0, 0x1, P0 ;  /* 0x000000001b117211 */ /* 0x000fe400000f0eff */
[----:B0-----:R-:W-:Y:S01]  /*0c10*/  LEA R10, P1, R31, R2, 0x1 ;  /* 0x000000021f0a7211 */ /* 0x001fe200078208ff */
[----:B------:R0:W3:Y:S01]  /*0c20*/  LDG.E.U16 R69, desc[UR10][R20.64] ;  /* 0x0000000a14457981 */ /* 0x0000e2000c1e1500 */
[----:B------:R-:W-:-:S02]  /*0c30*/  LEA R27, R6, R33, 0x2 ;  /* 0x00000021061b7211 */ /* 0x000fc400078e10ff */
[----:B------:R-:W-:Y:S01]  /*0c40*/  LEA.HI.X.SX32 R11, R31, R0, 0x1, P1 ;  /* 0x000000001f0b7211 */ /* 0x000fe200008f0eff */
[----:B------:R-:W3:Y:S01]  /*0c50*/  LDG.E.U16 R72, desc[UR10][R16.64] ;  /* 0x0000000a10487981 */ /* 0x000ee2000c1e1500 */
[C---:B------:R-:W-:Y:S01]  /*0c60*/  LEA R18, P0, R19.reuse, R2, 0x1 ;  /* 0x0000000213127211 */ /* 0x040fe200078008ff */
[C---:B------:R-:W-:Y:S02]  /*0c70*/  IMAD R31, R6.reuse, 0x4, R27 ;  /* 0x00000004061f7824 */ /* 0x040fe400078e021b */
[----:B------:R1:W3:Y:S01]  /*0c80*/  LDG.E.U16 R73, desc[UR10][R10.64] ;  /* 0x0000000a0a497981 */ /* 0x0002e2000c1e1500 */
[----:B------:R-:W-:Y:S01]  /*0c90*/  LEA.HI.X.SX32 R19, R19, R0, 0x1, P0 ;  /* 0x0000000013137211 */ /* 0x000fe200000f0eff */
[----:B------:R-:W-:Y:S01]  /*0ca0*/  IMAD R35, R6, 0x4, R31 ;  /* 0x0000000406237824 */ /* 0x000fe200078e021f */
[-C--:B------:R-:W-:Y:S02]  /*0cb0*/  LEA R14, P0, R29, R2.reuse, 0x1 ;  /* 0x000000021d0e7211 */ /* 0x080fe400078008ff */
[----:B0-----:R-:W-:Y:S01]  /*0cc0*/  LEA R20, P1, R25, R2, 0x1 ;  /* 0x0000000219147211 */ /* 0x001fe200078208ff */
[----:B------:R0:W3:Y:S01]  /*0cd0*/  LDG.E.U16 R74, desc[UR10][R18.64] ;  /* 0x0000000a124a7981 */ /* 0x0000e2000c1e1500 */
[----:B------:R-:W-:-:S02]  /*0ce0*/  LEA.HI.X.SX32 R15, R29, R0, 0x1, P0 ;  /* 0x000000001d0f7211 */ /* 0x000fc400000f0eff */
[C---:B------:R-:W-:Y:S02]  /*0cf0*/  LEA R29, R6.reuse, R35, 0x2 ;  /* 0x00000023061d7211 */ /* 0x040fe400078e10ff */
[----:B------:R-:W-:Y:S01]  /*0d00*/  LEA R12, P0, R23, R2, 0x1 ;  /* 0x00000002170c7211 */ /* 0x000fe200078008ff */
[----:B------:R-:W3:Y:S02]  /*0d10*/  LDG.E.U16 R75, desc[UR10][R14.64] ;  /* 0x0000000a0e4b7981 */ /* 0x000ee4000c1e1500 */
[----:B------:R-:W-:-:S04]  /*0d20*/  IMAD R37, R6, 0x4, R29 ;  /* 0x0000000406257824 */ /* 0x000fc800078e021d */
[C---:B------:R-:W-:Y:S01]  /*0d30*/  IMAD R39, R6.reuse, 0x4, R37 ;  /* 0x0000000406277824 */ /* 0x040fe200078e0225 */
[----:B------:R-:W-:Y:S02]  /*0d40*/  LEA.HI.X.SX32 R13, R23, R0, 0x1, P0 ;  /* 0x00000000170d7211 */ /* 0x000fe400000f0eff */
[C---:B-1----:R-:W-:Y:S02]  /*0d50*/  LEA R10, P0, R27.reuse, R2, 0x1 ;  /* 0x000000021b0a7211 */ /* 0x042fe400078008ff */
[----:B------:R-:W-:Y:S01]  /*0d60*/  LEA R23, R6, R39, 0x2 ;  /* 0x0000002706177211 */ /* 0x000fe200078e10ff */
[----:B------:R1:W3:Y:S01]  /*0d70*/  LDG.E.U16 R76, desc[UR10][R12.64] ;  /* 0x0000000a0c4c7981 */ /* 0x0002e2000c1e1500 */
[----:B------:R-:W-:-:S03]  /*0d80*/  LEA.HI.X.SX32 R11, R27, R0, 0x1, P0 ;  /* 0x000000001b0b7211 */ /* 0x000fc600000f0eff */
[C---:B------:R-:W-:Y:S01]  /*0d90*/  IMAD R27, R6.reuse, 0x4, R23 ;  /* 0x00000004061b7824 */ /* 0x040fe200078e0217 */
[----:B------:R-:W-:Y:S01]  /*0da0*/  LEA.HI.X.SX32 R21, R25, R0, 0x1, P1 ;  /* 0x0000000019157211 */ /* 0x000fe200008f0eff */
[----:B------:R-:W3:Y:S01]  /*0db0*/  LDG.E.U16 R78, desc[UR10][R10.64] ;  /* 0x0000000a0a4e7981 */ /* 0x000ee2000c1e1500 */
[-C--:B------:R-:W-:Y:S01]  /*0dc0*/  LEA R16, P0, R35, R2.reuse, 0x1 ;  /* 0x0000000223107211 */ /* 0x080fe200078008ff */
[C---:B------:R-:W-:Y:S01]  /*0dd0*/  IMAD R25, R6.reuse, 0x4, R27 ;  /* 0x0000000406197824 */ /* 0x040fe200078e021b */
[----:B0-----:R-:W-:Y:S01]  /*0de0*/  LEA R18, P1, R37, R2, 0x1 ;  /* 0x0000000225127211 */ /* 0x001fe200078208ff */
[----:B------:R0:W3:Y:S01]  /*0df0*/  LDG.E.U16 R77, desc[UR10][R20.64] ;  /* 0x0000000a144d7981 */ /* 0x0000e2000c1e1500 */
[-C--:B------:R-:W-:Y:S02]  /*0e00*/  LEA.HI.X.SX32 R17, R35, R0.reuse, 0x1, P0 ;  /* 0x0000000023117211 */ /* 0x080fe400000f0eff */
[C---:B------:R-:W-:Y:S02]  /*0e10*/  LEA R35, R6.reuse, R25, 0x2 ;  /* 0x0000001906237211 */ /* 0x040fe400078e10ff */
[----:B------:R-:W-:Y:S01]  /*0e20*/  LEA.HI.X.SX32 R19, R37, R0, 0x1, P1 ;  /* 0x0000000025137211 */ /* 0x000fe200008f0eff */
[----:B------:R-:W3:Y:S02]  /*0e30*/  LDG.E.U16 R79, desc[UR10][R16.64] ;  /* 0x0000000a104f7981 */ /* 0x000ee4000c1e1500 */
[C---:B------:R-:W-:Y:S01]  /*0e40*/  IMAD R37, R6.reuse, 0x4, R35 ;  /* 0x0000000406257824 */ /* 0x040fe200078e0223 */
[C---:B-1----:R-:W-:Y:S01]  /*0e50*/  LEA R12, P0, R23.reuse, R2, 0x1 ;  /* 0x00000002170c7211 */ /* 0x042fe200078008ff */
[----:B------:R-:W3:Y:S02]  /*0e60*/  LDG.E.U16 R80, desc[UR10][R18.64] ;  /* 0x0000000a12507981 */ /* 0x000ee4000c1e1500 */
[----:B------:R-:W-:Y:S01]  /*0e70*/  IMAD R41, R6, 0x4, R37 ;  /* 0x0000000406297824 */ /* 0x000fe200078e0225 */
[----:B------:R-:W-:-:S04]  /*0e80*/  LEA.HI.X.SX32 R13, R23, R0, 0x1, P0 ;  /* 0x00000000170d7211 */ /* 0x000fc800000f0eff */
[C---:B------:R-:W-:Y:S01]  /*0e90*/  LEA R23, R6.reuse, R41, 0x2 ;  /* 0x0000002906177211 */ /* 0x040fe200078e10ff */
[----:B------:R1:W3:Y:S01]  /*0ea0*/  LDG.E.U16 R81, desc[UR10][R12.64] ;  /* 0x0000000a0c517981 */ /* 0x0002e2000c1e1500 */
[-C--:B------:R-:W-:Y:S02]  /*0eb0*/  LEA R14, P0, R25, R2.reuse, 0x1 ;  /* 0x00000002190e7211 */ /* 0x080fe400078008ff */
[----:B0-----:R-:W-:Y:S01]  /*0ec0*/  LEA R20, P1, R37, R2, 0x1 ;  /* 0x0000000225147211 */ /* 0x001fe200078208ff */
[C---:B------:R-:W-:Y:S01]  /*0ed0*/  IMAD R43, R6.reuse, 0x4, R23 ;  /* 0x00000004062b7824 */ /* 0x040fe200078e0217 */
[-C--:B------:R-:W-:Y:S02]  /*0ee0*/  LEA.HI.X.SX32 R15, R25, R0.reuse, 0x1, P0 ;  /* 0x00000000190f7211 */ /* 0x080fe400000f0eff */
[----:B------:R-:W-:Y:S01]  /*0ef0*/  LEA.HI.X.SX32 R21, R37, R0, 0x1, P1 ;  /* 0x0000000025157211 */ /* 0x000fe200008f0eff */
[----:B------:R-:W-:Y:S01]  /*0f00*/  IMAD R37, R6, 0x4, R43 ;  /* 0x0000000406257824 */ /* 0x000fe200078e022b */
[C---:B------:R-:W-:Y:S01]  /*0f10*/  LEA R22, P0, R23.reuse, R2, 0x1 ;  /* 0x0000000217167211 */ /* 0x040fe200078008ff */
[----:B------:R0:W3:Y:S03]  /*0f20*/  LDG.E.U16 R82, desc[UR10][R14.64] ;  /* 0x0000000a0e527981 */ /* 0x0000e6000c1e1500 */
[----:B------:R-:W-:Y:S01]  /*0f30*/  LEA.HI.X.SX32 R23, R23, R0, 0x1, P0 ;  /* 0x0000000017177211 */ /* 0x000fe200000f0eff */
[----:B------:R0:W3:Y:S01]  /*0f40*/  LDG.E.U16 R83, desc[UR10][R20.64] ;  /* 0x0000000a14537981 */ /* 0x0000e2000c1e1500 */
[----:B------:R-:W-:-:S02]  /*0f50*/  LEA R24, P1, R37, R2, 0x1 ;  /* 0x0000000225187211 */ /* 0x000fc400078208ff */
[----:B------:R-:W-:Y:S01]  /*0f60*/  LEA R10, P0, R33, R2, 0x1 ;  /* 0x00000002210a7211 */ /* 0x000fe200078008ff */
[----:B------:R4:W3:Y:S01]  /*0f70*/  LDG.E.U16 R84, desc[UR10][R22.64] ;  /* 0x0000000a16547981 */ /* 0x0008e2000c1e1500 */
[-C--:B------:R-:W-:Y:S02]  /*0f80*/  LEA.HI.X.SX32 R25, R37, R0.reuse, 0x1, P1 ;  /* 0x0000000025197211 */ /* 0x080fe400008f0eff */
[----:B------:R-:W-:Y:S02]  /*0f90*/  LEA.HI.X.SX32 R11, R33, R0, 0x1, P0 ;  /* 0x00000000210b7211 */ /* 0x000fe400000f0eff */
[-C--:B-1----:R-:W-:Y:S01]  /*0fa0*/  LEA R12, P1, R31, R2.reuse, 0x1 ;  /* 0x000000021f0c7211 */ /* 0x082fe200078208ff */
[----:B------:R-:W3:Y:S01]  /*0fb0*/  LDG.E.U16 R24, desc[UR10][R24.64] ;  /* 0x0000000a18187981 */ /* 0x000ee2000c1e1500 */
[----:B0-----:R-:W-:Y:S02]  /*0fc0*/  LEA R14, P0, R29, R2, 0x1 ;  /* 0x000000021d0e7211 */ /* 0x001fe400078008ff */
[----:B------:R-:W-:-:S02]  /*0fd0*/  LEA.HI.X.SX32 R13, R31, R0, 0x1, P1 ;  /* 0x000000001f0d7211 */ /* 0x000fc400008f0eff */
[----:B------:R-:W-:Y:S01]  /*0fe0*/  LEA.HI.X.SX32 R15, R29, R0, 0x1, P0 ;  /* 0x000000001d0f7211 */ /* 0x000fe200000f0eff */
[----:B------:R0:W3:Y:S01]  /*0ff0*/  LDG.E.U16 R31, desc[UR10][R10.64] ;  /* 0x0000000a0a1f7981 */ /* 0x0000e2000c1e1500 */
[-C--:B------:R-:W-:Y:S02]  /*1000*/  LEA R16, P1, R39, R2.reuse, 0x1 ;  /* 0x0000000227107211 */ /* 0x080fe400078208ff */
[----:B------:R-:W-:Y:S01]  /*1010*/  LEA R18, P0, R27, R2, 0x1 ;  /* 0x000000021b127211 */ /* 0x000fe200078008ff */
[----:B------:R1:W3:Y:S01]  /*1020*/  LDG.E.U16 R29, desc[UR10][R12.64] ;  /* 0x0000000a0c1d7981 */ /* 0x0002e2000c1e1500 */
[-C--:B------:R-:W-:Y:S02]  /*1030*/  LEA.HI.X.SX32 R17, R39, R0.reuse, 0x1, P1 ;  /* 0x0000000027117211 */ /* 0x080fe400008f0eff */
[----:B------:R-:W-:Y:S01]  /*1040*/  LEA.HI.X.SX32 R19, R27, R0, 0x1, P0 ;  /* 0x000000001b137211 */ /* 0x000fe200000f0eff */
[----:B------:R0:W3:Y:S01]  /*1050*/  LDG.E.U16 R14, desc[UR10][R14.64] ;  /* 0x0000000a0e0e7981 */ /* 0x0000e2000c1e1500 */
[----:B------:R-:W-:-:S02]  /*1060*/  LEA R20, P0, R35, R2, 0x1 ;  /* 0x0000000223147211 */ /* 0x000fc400078008ff */
[----:B----4-:R-:W-:Y:S01]  /*1070*/  LEA R22, P1, R41, R2, 0x1 ;  /* 0x0000000229167211 */ /* 0x010fe200078208ff */
[----:B------:R-:W4:Y:S01]  /*1080*/  LDG.E.U16 R16, desc[UR10][R16.64] ;  /* 0x0000000a10107981 */ /* 0x000f22000c1e1500 */
[----:B------:R-:W-:Y:S02]  /*1090*/  LEA R37, R6, R37, 0x2 ;  /* 0x0000002506257211 */ /* 0x000fe400078e10ff */
[-C--:B------:R-:W-:Y:S01]  /*10a0*/  LEA.HI.X.SX32 R21, R35, R0.reuse, 0x1, P0 ;  /* 0x0000000023157211 */ /* 0x080fe200000f0eff */
[----:B------:R-:W4:Y:S01]  /*10b0*/  LDG.E.U16 R18, desc[UR10][R18.64] ;  /* 0x0000000a12127981 */ /* 0x000f22000c1e1500 */
[----:B------:R-:W-:Y:S02]  /*10c0*/  LEA.HI.X.SX32 R23, R41, R0, 0x1, P1 ;  /* 0x0000000029177211 */ /* 0x000fe400008f0eff */
[-C--:B0-----:R-:W-:Y:S01]  /*10d0*/  LEA R10, P0, R43, R2.reuse, 0x1 ;  /* 0x000000022b0a7211 */ /* 0x081fe200078008ff */
[----:B------:R-:W4:Y:S01]  /*10e0*/  LDG.E.U16 R20, desc[UR10][R20.64] ;  /* 0x0000000a14147981 */ /* 0x000f22000c1e1500 */
[----:B-1----:R-:W-:-:S02]  /*10f0*/  LEA R12, P1, R37, R2, 0x1 ;  /* 0x00000002250c7211 */ /* 0x002fc400078208ff */
[-C--:B------:R-:W-:Y:S01]  /*1100*/  LEA.HI.X.SX32 R11, R43, R0.reuse, 0x1, P0 ;  /* 0x000000002b0b7211 */ /* 0x080fe200000f0eff */
[----:B------:R-:W4:Y:S01]  /*1110*/  LDG.E.U16 R22, desc[UR10][R22.64] ;  /* 0x0000000a16167981 */ /* 0x000f22000c1e1500 */
[----:B------:R-:W-:-:S03]  /*1120*/  LEA.HI.X.SX32 R13, R37, R0, 0x1, P1 ;  /* 0x00000000250d7211 */ /* 0x000fc600008f0eff */
[----:B------:R0:W4:Y:S04]  /*1130*/  LDG.E.U16 R10, desc[UR10][R10.64] ;  /* 0x0000000a0a0a7981 */ /* 0x000128000c1e1500 */
[----:B------:R-:W4:Y:S01]  /*1140*/  LDG.E.U16 R12, desc[UR10][R12.64] ;  /* 0x0000000a0c0c7981 */ /* 0x000f22000c1e1500 */
[----:B------:R-:W1:Y:S01]  /*1150*/  S2UR UR6, SR_CgaCtaId ;  /* 0x00000000000679c3 */ /* 0x000e620000008800 */
[----:B------:R-:W-:Y:S01]  /*1160*/  LOP3.LUT R0, R7, 0x3f, RZ, 0xc0, !PT ;  /* 0x0000003f07007812 */ /* 0x000fe200078ec0ff */
[----:B------:R-:W-:Y:S01]  /*1170*/  VIADD R136, R206, 0x20 ;  /* 0x00000020ce887836 */ /* 0x000fe20000000000 */
[----:B------:R-:W-:Y:S01]  /*1180*/  SHF.R.S32.HI R15, RZ, 0x6, R7 ;  /* 0x00000006ff0f7819 */ /* 0x000fe20000011407 */
[----:B------:R-:W-:Y:S02]  /*1190*/  UMOV UR4, 0x400 ;  /* 0x0000040000047882 */ /* 0x000fe40000000000 */
[----:B------:R-:W-:Y:S01]  /*11a0*/  IMAD.SHL.U32 R0, R0, 0x2, RZ ;  /* 0x0000000200007824 */ /* 0x000fe200078e00ff */
[----:B------:R-:W-:-:S02]  /*11b0*/  SGXT R15, R15, 0x1 ;  /* 0x000000010f0f781a */ /* 0x000fc40000000200 */
[----:B------:R-:W-:Y:S02]  /*11c0*/  ISETP.GE.AND P0, PT, R136, 0x1, PT ;  /* 0x000000018800780c */ /* 0x000fe40003f06270 */
[----:B------:R-:W-:-:S04]  /*11d0*/  LOP3.LUT R0, R0, 0x90, R15, 0x78, !PT ;  /* 0x0000009000007812 */ /* 0x000fc800078e780f */
[----:B0-----:R-:W-:Y:S01]  /*11e0*/  LOP3.LUT R11, R0, 0x20, RZ, 0x3c, !PT ;  /* 0x00000020000b7812 */ /* 0x001fe200078e3cff */
[----:B-1----:R-:W-:Y:S01]  /*11f0*/  ULEA UR6, UR6, UR4, 0x18 ;  /* 0x0000000406067291 */ /* 0x002fe2000f8ec0ff */
[----:B------:R-:W-:Y:S01]  /*1200*/  MOV R2, 0xff800000 ;  /* 0xff80000000027802 */ /* 0x000fe20000000f00 */
[----:B------:R-:W-:Y:S01]  /*1210*/  IMAD.MOV.U32 R167, RZ, RZ, 0x3f800000 ;  /* 0x3f800000ffa77424 */ /* 0x000fe200078e00ff */
[----:B------:R-:W-:Y:S01]  /*1220*/  MOV R166, 0x3f800000 ;  /* 0x3f80000000a67802 */ /* 0x000fe20000000f00 */
[----:B------:R-:W-:Y:S01]  /*1230*/  IMAD.MOV.U32 R164, RZ, RZ, 0x3f800000 ;  /* 0x3f800000ffa47424 */ /* 0x000fe200078e00ff */
[----:B------:R-:W-:-:S04]  /*1240*/  MOV R165, 0x3f800000 ;  /* 0x3f80000000a57802 */ /* 0x000fc80000000f00 */
[----:B--2---:R0:W-:Y:S04]  /*1250*/  STS.U16 [R0+UR6], R3 ;  /* 0x0000000300007988 */ /* 0x0041e80008000406 */
[----:B-----5:R1:W-:Y:S04]  /*1260*/  STS.U16 [R0+UR6+0x200], R4 ;  /* 0x0002000400007988 */ /* 0x0203e80008000406 */
[----:B------:R-:W-:Y:S04]  /*1270*/  STS.U16 [R0+UR6+0x400], R26 ;  /* 0x0004001a00007988 */ /* 0x000fe80008000406 */
[----:B------:R-:W-:Y:S04]  /*1280*/  STS.U16 [R0+UR6+0x600], R30 ;  /* 0x0006001e00007988 */ /* 0x000fe80008000406 */
[----:B------:R-:W-:Y:S04]  /*1290*/  STS.U16 [R0+UR6+0x800], R34 ;  /* 0x0008002200007988 */ /* 0x000fe80008000406 */
[----:B------:R-:W-:Y:S04]  /*12a0*/  STS.U16 [R0+UR6+0xa00], R38 ;  /* 0x000a002600007988 */ /* 0x000fe80008000406 */
[----:B------:R-:W-:Y:S04]  /*12b0*/  STS.U16 [R0+UR6+0xc00], R42 ;  /* 0x000c002a00007988 */ /* 0x000fe80008000406 */
[----:B------:R-:W-:Y:S04]  /*12c0*/  STS.U16 [R0+UR6+0xe00], R45 ;  /* 0x000e002d00007988 */ /* 0x000fe80008000406 */
[----:B------:R-:W-:Y:S04]  /*12d0*/  STS.U16 [R0+UR6+0x1000], R47 ;  /* 0x0010002f00007988 */ /* 0x000fe80008000406 */
[----:B---3--:R-:W-:Y:S04]  /*12e0*/  STS.U16 [R0+UR6+0x1200], R49 ;  /* 0x0012003100007988 */ /* 0x008fe80008000406 */
[----:B------:R-:W-:Y:S04]  /*12f0*/  STS.U16 [R0+UR6+0x1400], R51 ;  /* 0x0014003300007988 */ /* 0x000fe80008000406 */
[----:B------:R-:W-:Y:S04]  /*1300*/  STS.U16 [R0+UR6+0x1600], R53 ;  /* 0x0016003500007988 */ /* 0x000fe80008000406 */
[----:B------:R-:W-:Y:S01]  /*1310*/  STS.U16 [R0+UR6+0x1800], R55 ;  /* 0x0018003700007988 */ /* 0x000fe20008000406 */
[----:B0-----:R-:W-:Y:S01]  /*1320*/  IMAD.MOV.U32 R3, RZ, RZ, -0x800000 ;  /* 0xff800000ff037424 */ /* 0x001fe200078e00ff */
[----:B------:R-:W-:Y:S01]  /*1330*/  CS2R R132, SRZ ;  /* 0x0000000000847805 */ /* 0x000fe2000001ff00 */
[----:B-1----:R-:W-:Y:S01]  /*1340*/  IMAD.MOV.U32 R4, RZ, RZ, -0x800000 ;  /* 0xff800000ff047424 */ /* 0x002fe200078e00ff */
[----:B------:R-:W-:Y:S01]  /*1350*/  CS2R R134, SRZ ;  /* 0x0000000000867805 */ /* 0x000fe2000001ff00 */
[----:B------:R-:W-:Y:S01]  /*1360*/  STS.U16 [R0+UR6+0x1a00], R57 ;  /* 0x001a003900007988 */ /* 0x000fe20008000406 */
[----:B------:R-:W-:-:S02]  /*1370*/  CS2R R128, SRZ ;  /* 0x0000000000807805 */ /* 0x000fc4000001ff00 */
[----:B------:R-:W-:Y:S01]  /*1380*/  CS2R R130, SRZ ;  /* 0x0000000000827805 */ /* 0x000fe2000001ff00 */
[----:B------:R-:W-:Y:S01]  /*1390*/  STS.U16 [R0+UR6+0x1c00], R59 ;  /* 0x001c003b00007988 */ /* 0x000fe20008000406 */
[----:B------:R-:W-:Y:S02]  /*13a0*/  CS2R R124, SRZ ;  /* 0x00000000007c7805 */ /* 0x000fe4000001ff00 */
[----:B------:R-:W-:Y:S02]  /*13b0*/  CS2R R126, SRZ ;  /* 0x00000000007e7805 */ /* 0x000fe4000001ff00 */
[----:B------:R-:W-:Y:S02]  /*13c0*/  CS2R R120, SRZ ;  /* 0x0000000000787805 */ /* 0x000fe4000001ff00 */
[----:B------:R-:W-:Y:S02]  /*13d0*/  CS2R R122, SRZ ;  /* 0x00000000007a7805 */ /* 0x000fe4000001ff00 */
[----:B------:R-:W-:-:S02]  /*13e0*/  CS2R R116, SRZ ;  /* 0x0000000000747805 */ /* 0x000fc4000001ff00 */
[----:B------:R-:W-:Y:S02]  /*13f0*/  CS2R R118, SRZ ;  /* 0x0000000000767805 */ /* 0x000fe4000001ff00 */
        /* <DEDUP_REMOVED lines=9> */
[----:B------:R-:W-:Y:S01]  /*1490*/  CS2R R98, SRZ ;  /* 0x0000000000627805 */ /* 0x000fe2000001ff00 */
[----:B------:R-:W-:Y:S04]  /*14a0*/  STS.U16 [R0+UR6+0x2000], R63 ;  /* 0x0020003f00007988 */ /* 0x000fe80008000406 */
[----:B------:R-:W-:Y:S01]  /*14b0*/  STS.U16 [R0+UR6+0x1e00], R61 ;  /* 0x001e003d00007988 */ /* 0x000fe20008000406 */
[----:B------:R-:W-:-:S02]  /*14c0*/  CS2R R92, SRZ ;  /* 0x00000000005c7805 */ /* 0x000fc4000001ff00 */
[----:B------:R-:W-:Y:S02]  /*14d0*/  CS2R R94, SRZ ;  /* 0x00000000005e7805 */ /* 0x000fe4000001ff00 */
[----:B------:R-:W-:Y:S02]  /*14e0*/  CS2R R88, SRZ ;  /* 0x0000000000587805 */ /* 0x000fe4000001ff00 */
[----:B------:R-:W-:Y:S02]  /*14f0*/  CS2R R90, SRZ ;  /* 0x00000000005a7805 */ /* 0x000fe4000001ff00 */
[----:B------:R-:W-:Y:S02]  /*1500*/  CS2R R86, SRZ ;  /* 0x0000000000567805 */ /* 0x000fe4000001ff00 */
[----:B------:R-:W-:Y:S01]  /*1510*/  LOP3.LUT R201, R7, 0x1c, RZ, 0xc0, !PT ;  /* 0x0000001c07c97812 */ /* 0x000fe200078ec0ff */
[----:B------:R-:W-:Y:S04]  /*1520*/  STS.U16 [R0+UR6+0x2200], R65 ;  /* 0x0022004100007988 */ /* 0x000fe80008000406 */
[----:B------:R-:W-:Y:S04]  /*1530*/  STS.U16 [R0+UR6+0x2400], R67 ;  /* 0x0024004300007988 */ /* 0x000fe80008000406 */
[----:B------:R-:W-:Y:S04]  /*1540*/  STS.U16 [R0+UR6+0x2800], R71 ;  /* 0x0028004700007988 */ /* 0x000fe80008000406 */
[----:B------:R-:W-:Y:S04]  /*1550*/  STS.U16 [R0+UR6+0x2600], R69 ;  /* 0x0026004500007988 */ /* 0x000fe80008000406 */
[----:B------:R-:W-:Y:S04]  /*1560*/  STS.U16 [R0+UR6+0x2a00], R73 ;  /* 0x002a004900007988 */ /* 0x000fe80008000406 */
[----:B------:R-:W-:Y:S04]  /*1570*/  STS.U16 [R0+UR6+0x2c00], R75 ;  /* 0x002c004b00007988 */ /* 0x000fe80008000406 */
[----:B------:R-:W-:Y:S04]  /*1580*/  STS.U16 [R0+UR6+0x3000], R78 ;  /* 0x0030004e00007988 */ /* 0x000fe80008000406 */
[----:B------:R-:W-:Y:S04]  /*1590*/  STS.U16 [R0+UR6+0x2e00], R77 ;  /* 0x002e004d00007988 */ /* 0x000fe80008000406 */
[----:B------:R0:W-:Y:S04]  /*15a0*/  STS.U16 [R0+UR6+0x3200], R79 ;  /* 0x0032004f00007988 */ /* 0x0001e80008000406 */
[----:B------:R-:W-:Y:S04]  /*15b0*/  STS.U16 [R0+UR6+0x3400], R80 ;  /* 0x0034005000007988 */ /* 0x000fe80008000406 */
[----:B------:R1:W-:Y:S01]  /*15c0*/  STS.U16 [R0+UR6+0x3600], R81 ;  /* 0x0036005100007988 */ /* 0x0003e20008000406 */
[----:B0-----:R-:W-:-:S03]  /*15d0*/  CS2R R78, SRZ ;  /* 0x00000000004e7805 */ /* 0x001fc6000001ff00 */
[----:B------:R-:W-:Y:S04]  /*15e0*/  STS.U16 [R0+UR6+0x3800], R82 ;  /* 0x0038005200007988 */ /* 0x000fe80008000406 */
[----:B------:R0:W-:Y:S04]  /*15f0*/  STS.U16 [R0+UR6+0x3a00], R83 ;  /* 0x003a005300007988 */ /* 0x0001e80008000406 */
[----:B------:R2:W-:Y:S01]  /*1600*/  STS.U16 [R0+UR6+0x3c00], R84 ;  /* 0x003c005400007988 */ /* 0x0005e20008000406 */
[----:B-1----:R-:W-:-:S03]  /*1610*/  CS2R R80, SRZ ;  /* 0x0000000000507805 */ /* 0x002fc6000001ff00 */
[----:B------:R1:W-:Y:S01]  /*1620*/  STS.U16 [R0+UR6+0x3e00], R24 ;  /* 0x003e001800007988 */ /* 0x0003e20008000406 */
[----:B0-----:R-:W-:-:S03]  /*1630*/  CS2R R82, SRZ ;  /* 0x0000000000527805 */ /* 0x001fc6000001ff00 */
[----:B------:R-:W-:Y:S01]  /*1640*/  STS.U16 [R11+UR6+0x100], R8 ;  /* 0x000100080b007988 */ /* 0x000fe20008000406 */
[----:B--2---:R-:W-:-:S03]  /*1650*/  CS2R R84, SRZ ;  /* 0x0000000000547805 */ /* 0x004fc6000001ff00 */
[----:B------:R-:W-:Y:S04]  /*1660*/  STS.U16 [R11+UR6+0x300], R9 ;  /* 0x000300090b007988 */ /* 0x000fe80008000406 */
[----:B------:R-:W-:Y:S01]  /*1670*/  STS.U16 [R11+UR6+0x500], R28 ;  /* 0x0005001c0b007988 */ /* 0x000fe20008000406 */
[----:B-1----:R-:W-:-:S03]  /*1680*/  IMAD.MOV.U32 R0, RZ, RZ, -0x800000 ;  /* 0xff800000ff007424 */ /* 0x002fc600078e00ff */
        /* <DEDUP_REMOVED lines=18> */
[----:B------:R1:W-:Y:S04]  /*17b0*/  STS.U16 [R11+UR6+0x2b00], R74 ;  /* 0x002b004a0b007988 */ /* 0x0003e80008000406 */
[----:B------:R2:W-:Y:S04]  /*17c0*/  STS.U16 [R11+UR6+0x2d00], R76 ;  /* 0x002d004c0b007988 */ /* 0x0005e80008000406 */
[----:B------:R-:W-:Y:S01]  /*17d0*/  STS.U16 [R11+UR6+0x2f00], R31 ;  /* 0x002f001f0b007988 */ /* 0x000fe20008000406 */
[----:B0-----:R-:W-:-:S03]  /*17e0*/  CS2R R72, SRZ ;  /* 0x0000000000487805 */ /* 0x001fc6000001ff00 */
[----:B------:R-:W-:Y:S01]  /*17f0*/  STS.U16 [R11+UR6+0x3100], R29 ;  /* 0x0031001d0b007988 */ /* 0x000fe20008000406 */
[----:B-1----:R-:W-:-:S03]  /*1800*/  CS2R R74, SRZ ;  /* 0x00000000004a7805 */ /* 0x002fc6000001ff00 */
[----:B------:R-:W-:Y:S01]  /*1810*/  STS.U16 [R11+UR6+0x3300], R14 ;  /* 0x0033000e0b007988 */ /* 0x000fe20008000406 */
[----:B--2---:R-:W-:-:S03]  /*1820*/  CS2R R76, SRZ ;  /* 0x00000000004c7805 */ /* 0x004fc6000001ff00 */
[----:B----4-:R-:W-:Y:S04]  /*1830*/  STS.U16 [R11+UR6+0x3500], R16 ;  /* 0x003500100b007988 */ /* 0x010fe80008000406 */
[----:B------:R-:W-:Y:S04]  /*1840*/  STS.U16 [R11+UR6+0x3700], R18 ;  /* 0x003700120b007988 */ /* 0x000fe80008000406 */
[----:B------:R-:W-:Y:S04]  /*1850*/  STS.U16 [R11+UR6+0x3900], R20 ;  /* 0x003900140b007988 */ /* 0x000fe80008000406 */
[----:B------:R-:W-:Y:S04]  /*1860*/  STS.U16 [R11+UR6+0x3b00], R22 ;  /* 0x003b00160b007988 */ /* 0x000fe80008000406 */
[----:B------:R0:W-:Y:S04]  /*1870*/  STS.U16 [R11+UR6+0x3d00], R10 ;  /* 0x003d000a0b007988 */ /* 0x0001e80008000406 */
[----:B------:R1:W-:Y:S01]  /*1880*/  STS.U16 [R11+UR6+0x3f00], R12 ;  /* 0x003f000c0b007988 */ /* 0x0003e20008000406 */
[----:B0-----:R-:W-:Y:S01]  /*1890*/  LOP3.LUT R10, R7, 0x7f, RZ, 0xc0, !PT ;  /* 0x0000007f070a7812 */ /* 0x001fe200078ec0ff */
[----:B------:R-:W-:Y:S06]  /*18a0*/  @!P0 BRA `(.L_x_0) ;  /* 0x0000005000bc8947 */ /* 0x000fec0003800000 */
[----:B------:R-:W0:Y:S01]  /*18b0*/  LDC R41, c[0x0][0x3d8] ;  /* 0x0000f600ff297b82 */ /* 0x000e220000000800 */
[C---:B------:R-:W-:Y:S01]  /*18c0*/  LEA.HI R209, R201.reuse, 0x18, RZ, 0x1e ;  /* 0x00000018c9d17811 */ /* 0x040fe200078ff0ff */
[----:B------:R-:W2:Y:S01]  /*18d0*/  LDCU.64 UR4, c[0x0][0x3d0] ;  /* 0x00007a00ff0477ac */ /* 0x000ea20008000a00 */
[C---:B------:R-:W-:Y:S02]  /*18e0*/  LEA.HI R207, R201.reuse, 0x10, RZ, 0x1e ;  /* 0x00000010c9cf7811 */ /* 0x040fe400078ff0ff */
[----:B------:R-:W-:Y:S02]  /*18f0*/  CS2R R132, SRZ ;  /* 0x0000000000847805 */ /* 0x000fe4000001ff00 */
[----:B------:R-:W-:Y:S01]  /*1900*/  LEA.HI R3, R201, 0x8, RZ, 0x1e ;  /* 0x00000008c9037811 */ /* 0x000fe200078ff0ff */
[C---:B------:R-:W-:Y:S01]  /*1910*/  IMAD.IADD R209, R206.reuse, 0x1, R209 ;  /* 0x00000001ced17824 */ /* 0x040fe200078e02d1 */
[C---:B------:R-:W-:Y:S01]  /*1920*/  LOP3.LUT R2, R7.reuse, 0x60, RZ, 0xc0, !PT ;  /* 0x0000006007027812 */ /* 0x040fe200078ec0ff */
[----:B------:R-:W3:Y:S01]  /*1930*/  LDC.64 R8, c[0x0][0x3c0] ;  /* 0x0000f000ff087b82 */ /* 0x000ee20000000a00 */
[----:B------:R-:W-:Y:S01]  /*1940*/  LOP3.LUT R15, R7, 0x7, RZ, 0xc0, !PT ;  /* 0x00000007070f7812 */ /* 0x000fe200078ec0ff */
[C---:B------:R-:W-:Y:S01]  /*1950*/  IMAD.IADD R207, R206.reuse, 0x1, R207 ;  /* 0x00000001cecf7824 */ /* 0x040fe200078e02cf */
[----:B------:R-:W-:Y:S01]  /*1960*/  LEA.HI R201, R201, R206, RZ, 0x1e ;  /* 0x000000cec9c97211 */ /* 0x000fe200078ff0ff */
[----:B------:R-:W-:Y:S01]  /*1970*/  IMAD.IADD R206, R206, 0x1, R3 ;  /* 0x00000001cece7824 */ /* 0x000fe200078e0203 */
[C---:B------:R-:W-:Y:S01]  /*1980*/  LEA R14, R2.reuse, R15, 0x3 ;  /* 0x0000000f020e7211 */ /* 0x040fe200078e18ff */
[----:B------:R-:W-:Y:S01]  /*1990*/  IMAD.SHL.U32 R3, R7, 0x2, RZ ;  /* 0x0000000207037824 */ /* 0x000fe200078e00ff */
[----:B------:R-:W-:Y:S01]  /*19a0*/  SHF.R.U32.HI R17, RZ, 0x1, R2 ;  /* 0x00000001ff117819 */ /* 0x000fe20000011602 */
[----:B------:R-:W4:Y:S01]  /*19b0*/  LDC.64 R38, c[0x0][0x390] ;  /* 0x0000e400ff267b82 */ /* 0x000f220000000a00 */
[----:B------:R-:W-:-:S02]  /*19c0*/  LEA R16, R2, UR6, 0x4 ;  /* 0x0000000602107c11 */ /* 0x000fc4000f8e20ff */
[----:B------:R-:W-:Y:S02]  /*19d0*/  CS2R R134, SRZ ;  /* 0x0000000000867805 */ /* 0x000fe4000001ff00 */
[----:B------:R-:W-:Y:S01]  /*19e0*/  SHF.L.U32 R2, R14, 0x4, RZ ;  /* 0x000000040e027819 */ /* 0x000fe200000006ff */
[----:B--2---:R-:W-:Y:S01]  /*19f0*/  UIMAD UR4, UR7, UR4, URZ ;  /* 0x00000004070472a4 */ /* 0x004fe2000f8e02ff */
[----:B------:R-:W-:Y:S02]  /*1a00*/  LOP3.LUT R0, R7, 0x1f, RZ, 0xc0, !PT ;  /* 0x0000001f07007812 */ /* 0x000fe400078ec0ff */
[----:B------:R-:W-:Y:S02]  /*1a10*/  CS2R R128, SRZ ;  /* 0x0000000000807805 */ /* 0x000fe4000001ff00 */
[----:B------:R-:W-:Y:S01]  /*1a20*/  LOP3.LUT R2, R2, 0x30, R3, 0x78, !PT ;  /* 0x0000003002027812 */ /* 0x000fe200078e7803 */
[----:B0-----:R-:W-:Y:S01]  /*1a30*/  IMAD R4, R5, R41, RZ ;  /* 0x0000002905047224 */ /* 0x001fe200078e02ff */
[----:B------:R-:W0:Y:S01]  /*1a40*/  LDC R37, c[0x0][0x3c8] ;  /* 0x0000f200ff257b82 */ /* 0x000e220000000800 */
[----:B------:R-:W-:Y:S01]  /*1a50*/  IMAD.SHL.U32 R5, R7, 0x8, RZ ;  /* 0x0000000807057824 */ /* 0x000fe200078e00ff */
[----:B------:R-:W-:Y:S01]  /*1a60*/  LEA R252, R0, UR6, 0x6 ;  /* 0x0000000600fc7c11 */ /* 0x000fe2000f8e30ff */
[----:B-1----:R-:W-:Y:S01]  /*1a70*/  IMAD R11, R41, 0x4, R4 ;  /* 0x00000004290b7824 */ /* 0x002fe200078e0204 */
[----:B------:R-:W-:-:S02]  /*1a80*/  LOP3.LUT P6, RZ, R7, 0x3, RZ, 0xc0, !PT ;  /* 0x0000000307ff7812 */ /* 0x000fc400078cc0ff */
[----:B------:R-:W-:Y:S02]  /*1a90*/  CS2R R130, SRZ ;  /* 0x0000000000827805 */ /* 0x000fe4000001ff00 */
[----:B------:R-:W-:Y:S01]  /*1aa0*/  LOP3.LUT R6, R5, 0x30, RZ, 0xc0, !PT ;  /* 0x0000003005067812 */ /* 0x000fe200078ec0ff */
[----:B------:R-:W-:Y:S01]  /*1ab0*/  IMAD.SHL.U32 R5, R15, 0x40, RZ ;  /* 0x000000400f057824 */ /* 0x000fe200078e00ff */
[C---:B------:R-:W-:Y:S01]  /*1ac0*/  LEA R12, R41.reuse, R11, 0x2 ;  /* 0x0000000b290c7211 */ /* 0x040fe200078e10ff */
[----:B------:R-:W1:Y:S01]  /*1ad0*/  LDC.64 R34, c[0x0][0x388] ;  /* 0x0000e200ff227b82 */ /* 0x000e620000000a00 */
[----:B------:R-:W-:Y:S01]  /*1ae0*/  LOP3.LUT R14, R6, 0x30, R3, 0x78, !PT ;  /* 0x00000030060e7812 */ /* 0x000fe200078e7803 */
[----:B---3--:R-:W-:Y:S01]  /*1af0*/  IMAD R8, R8, UR7, RZ ;  /* 0x0000000708087c24 */ /* 0x008fe2000f8e02ff */
[----:B------:R-:W-:Y:S01]  /*1b00*/  LOP3.LUT R17, R6, R17, RZ, 0x3c, !PT ;  /* 0x0000001106117212 */ /* 0x000fe200078e3cff */
[----:B------:R-:W-:Y:S01]  /*1b10*/  IMAD R13, R41, 0x4, R12 ;  /* 0x00000004290d7824 */ /* 0x000fe200078e020c */
[----:B------:R-:W-:Y:S01]  /*1b20*/  LOP3.LUT R6, R5, R6, RZ, 0xfc, !PT ;  /* 0x0000000605067212 */ /* 0x000fe200078efcff */
[----:B------:R-:W-:Y:S01]  /*1b30*/  IMAD R61, R9, 0x5, RZ ;  /* 0x00000005093d7824 */ /* 0x000fe200078e02ff */
[----:B------:R-:W-:Y:S01]  /*1b40*/  IADD3 R5, PT, PT, R5, R16, R14 ;  /* 0x0000001005057210 */ /* 0x000fe20007ffe00e */
[----:B------:R-:W-:Y:S01]  /*1b50*/  IMAD R18, R41, 0x4, R13 ;  /* 0x0000000429127824 */ /* 0x000fe200078e020d */
[----:B------:R-:W-:Y:S01]  /*1b60*/  LOP3.LUT R14, R6, 0x10, R3, 0x78, !PT ;  /* 0x00000010060e7812 */ /* 0x000fe200078e7803 */
[----:B------:R-:W-:Y:S01]  /*1b70*/  IMAD R6, R15, 0x200, R2 ;  /* 0x000002000f067824 */ /* 0x000fe200078e0202 */
[----:B------:R-:W-:Y:S01]  /*1b80*/  LOP3.LUT R7, R7, 0x10, RZ, 0xc0, !PT ;  /* 0x0000001007077812 */ /* 0x000fe200078ec0ff */
[----:B------:R-:W-:Y:S01]  /*1b90*/  IMAD R2, R0, UR5, RZ ;  /* 0x0000000500027c24 */ /* 0x000fe2000f8e02ff */
[----:B------:R-:W-:Y:S01]  /*1ba0*/  LEA R19, R41, R18, 0x2 ;  /* 0x0000001229137211 */ /* 0x000fe200078e10ff */
[----:B------:R-:W-:Y:S01]  /*1bb0*/  USHF.L.U32 UR5, UR4, 0x1, URZ ;  /* 0x0000000104057899 */ /* 0x000fe200080006ff */
[----:B------:R-:W-:Y:S01]  /*1bc0*/  IMAD.IADD R252, R17, 0x1, R252 ;  /* 0x0000000111fc7824 */ /* 0x000fe200078e02fc */
[----:B------:R-:W-:Y:S01]  /*1bd0*/  SHF.L.U32 R59, R9, 0x2, RZ ;  /* 0x00000002093b7819 */ /* 0x000fe200000006ff */
[----:B0-----:R-:W-:Y:S01]  /*1be0*/  IMAD R10, R10, R37, RZ ;  /* 0x000000250a0a7224 */ /* 0x001fe200078e02ff */
[----:B------:R-:W-:Y:S01]  /*1bf0*/  SHF.L.U32 R3, R2, 0x1, RZ ;  /* 0x0000000102037819 */ /* 0x000fe200000006ff */
[----:B------:R-:W-:Y:S01]  /*1c00*/  IMAD R20, R41, 0x4, R19 ;  /* 0x0000000429147824 */ /* 0x000fe200078e0213 */
[----:B------:R-:W-:Y:S01]  /*1c10*/  LOP3.LUT R56, R6, 0x40, RZ, 0x3c, !PT ;  /* 0x0000004006387812 */ /* 0x000fe200078e3cff */
[----:B------:R-:W-:Y:S01]  /*1c20*/  IMAD R7, R7, 0x20, R14 ;  /* 0x0000002007077824 */ /* 0x000fe200078e020e */
[----:B----4-:R-:W-:Y:S01]  /*1c30*/  IADD3 R163, P2, P3, R3, UR5, R38 ;  /* 0x0000000503a37c10 */ /* 0x010fe2000fb5e026 */
[----:B------:R-:W-:Y:S01]  /*1c40*/  UIMAD.WIDE UR4, UR4, 0x2, URZ ;  /* 0x00000002040478a5 */ /* 0x000fe2000f8e02ff */
[----:B------:R-:W-:Y:S01]  /*1c50*/  LEA R21, R41, R20, 0x2 ;  /* 0x0000001429157211 */ /* 0x000fe200078e10ff */
[----:B------:R-:W-:Y:S01]  /*1c60*/  IMAD R0, R37, 0x80, R10 ;  /* 0x0000008025007824 */ /* 0x000fe200078e020a */
[----:B-1----:R-:W-:Y:S01]  /*1c70*/  LEA R17, P0, R8, R34, 0x1 ;  /* 0x0000002208117211 */ /* 0x002fe200078008ff */
[----:B------:R-:W-:Y:S01]  /*1c80*/  IMAD.HI R2, R2, 0x2, RZ ;  /* 0x0000000202027827 */ /* 0x000fe200078e02ff */
[----:B------:R-:W-:-:S02]  /*1c90*/  LEA R22, R41, R21, 0x2 ;  /* 0x0000001529167211 */ /* 0x000fc400078e10ff */
[----:B------:R-:W-:Y:S02]  /*1ca0*/  CS2R R124, SRZ ;  /* 0x00000000007c7805 */ /* 0x000fe4000001ff00 */
[----:B------:R-:W-:Y:S01]  /*1cb0*/  LEA.HI.X.SX32 R35, R8, R35, 0x1, P0 ;  /* 0x0000002308237211 */ /* 0x000fe200000f0eff */
[----:B------:R-:W-:Y:S01]  /*1cc0*/  IMAD R63, R9, 0x6, RZ ;  /* 0x00000006093f7824 */ /* 0x000fe200078e02ff */
[----:B------:R-:W-:Y:S01]  /*1cd0*/  LEA R23, R41, R22, 0x2 ;  /* 0x0000001629177211 */ /* 0x000fe200078e10ff */
[C---:B------:R-:W-:Y:S01]  /*1ce0*/  IMAD R57, R9.reuse, 0x7, RZ ;  /* 0x0000000709397824 */ /* 0x040fe200078e02ff */
[-C--:B------:R-:W-:Y:S01]  /*1cf0*/  LEA R14, P0, R10, R17.reuse, 0x1 ;  /* 0x000000110a0e7211 */ /* 0x080fe200078008ff */
[----:B------:R-:W-:Y:S01]  /*1d00*/  IMAD.SHL.U32 R55, R9, 0x8, RZ ;  /* 0x0000000809377824 */ /* 0x000fe200078e00ff */
[----:B------:R-:W-:Y:S01]  /*1d10*/  LEA R16, P1, R0, R17, 0x1 ;  /* 0x0000001100107211 */ /* 0x000fe200078208ff */
[----:B------:R-:W-:Y:S01]  /*1d20*/  IMAD R24, R41, 0x4, R23 ;  /* 0x0000000429187824 */ /* 0x000fe200078e0217 */
[----:B------:R-:W-:Y:S01]  /*1d30*/  LEA.HI.X.SX32 R15, R10, R35, 0x1, P0 ;  /* 0x000000230a0f7211 */ /* 0x000fe200000f0eff */
[----:B------:R-:W-:Y:S01]  /*1d40*/  IMAD R53, R9, 0x9, RZ ;  /* 0x0000000909357824 */ /* 0x000fe200078e02ff */
[----:B------:R-:W-:Y:S01]  /*1d50*/  IADD3.X R37, PT, PT, R2, UR5, R39, P2, P3 ;  /* 0x0000000502257c10 */ /* 0x000fe200097e6427 */
[----:B------:R-:W-:Y:S01]  /*1d60*/  IMAD R25, R41, 0x4, R24 ;  /* 0x0000000429197824 */ /* 0x000fe200078e0218 */
[-C--:B------:R-:W-:Y:S01]  /*1d70*/  LEA R46, P0, R4, R163.reuse, 0x1 ;  /* 0x000000a3042e7211 */ /* 0x080fe200078008ff */
[----:B------:R-:W-:Y:S01]  /*1d80*/  IMAD.WIDE R64, R61, 0x2, R14 ;  /* 0x000000023d407825 */ /* 0x000fe200078e020e */
[----:B------:R-:W-:-:S02]  /*1d90*/  LEA R42, P2, R12, R163, 0x1 ;  /* 0x000000a30c2a7211 */ /* 0x000fc400078408ff */
[----:B------:R-:W-:Y:S02]  /*1da0*/  CS2R R126, SRZ ;  /* 0x00000000007e7805 */ /* 0x000fe4000001ff00 */
[----:B------:R-:W-:Y:S01]  /*1db0*/  LEA.HI.X.SX32 R17, R0, R35, 0x1, P1 ;  /* 0x0000002300117211 */ /* 0x000fe200008f0eff */
[----:B------:R-:W-:Y:S01]  /*1dc0*/  IMAD R26, R41, 0x4, R25 ;  /* 0x00000004291a7824 */ /* 0x000fe200078e0219 */
[-C--:B------:R-:W-:Y:S01]  /*1dd0*/  LEA.HI.X.SX32 R47, R4, R37.reuse, 0x1, P0 ;  /* 0x00000025042f7211 */ /* 0x080fe200000f0eff */
[----:B------:R-:W-:Y:S01]  /*1de0*/  IMAD R49, R9, 0xa, RZ ;  /* 0x0000000a09317824 */ /* 0x000fe200078e02ff */
[----:B------:R-:W-:Y:S01]  /*1df0*/  LEA.HI.X.SX32 R43, R12, R37, 0x1, P2 ;  /* 0x000000250c2b7211 */ /* 0x000fe200010f0eff */
[----:B------:R-:W-:Y:S01]  /*1e00*/  IMAD R27, R41, 0x4, R26 ;  /* 0x00000004291b7824 */ /* 0x000fe200078e021a */
[-C--:B------:R-:W-:Y:S01]  /*1e10*/  LEA R44, P1, R11, R163.reuse, 0x1 ;  /* 0x000000a30b2c7211 */ /* 0x080fe200078208ff */
[----:B------:R0:W-:Y:S01]  /*1e20*/  STL.64 [R1+0xa8], R46 ;  /* 0x0000a82e01007387 */ /* 0x0001e20000100a00 */
[----:B------:R-:W-:Y:S01]  /*1e30*/  LEA R34, P2, R19, R163, 0x1 ;  /* 0x000000a313227211 */ /* 0x000fe200078408ff */
[----:B------:R-:W-:Y:S01]  /*1e40*/  IMAD R28, R41, 0x4, R27 ;  /* 0x00000004291c7824 */ /* 0x000fe200078e021b */
[----:B------:R-:W-:Y:S01]  /*1e50*/  LEA.HI.X.SX32 R45, R11, R37, 0x1, P1 ;  /* 0x000000250b2d7211 */ /* 0x000fe200008f0eff */
[----:B------:R1:W-:Y:S01]  /*1e60*/  STL.64 [R1+0x98], R42 ;  /* 0x0000982a01007387 */ /* 0x0003e20000100a00 */
[C---:B------:R-:W-:Y:S01]  /*1e70*/  LEA R38, P1, R18.reuse, R163, 0x1 ;  /* 0x000000a312267211 */ /* 0x040fe200078208ff */
[----:B------:R-:W-:Y:S01]  /*1e80*/  IMAD.WIDE R66, R59, 0x2, R16 ;  /* 0x000000023b427825 */ /* 0x000fe200078e0210 */
[----:B------:R-:W-:Y:S01]  /*1e90*/  LEA R29, R41, R28, 0x2 ;  /* 0x0000001c291d7211 */ /* 0x000fe200078e10ff */
[----:B------:R2:W-:Y:S01]  /*1ea0*/  STL.64 [R1+0xa0], R44 ;  /* 0x0000a02c01007387 */ /* 0x0005e20000100a00 */
[----:B------:R-:W-:Y:S01]  /*1eb0*/  LEA.HI.X.SX32 R39, R18, R37, 0x1, P1 ;  /* 0x0000002512277211 */ /* 0x000fe200008f0eff */
[----:B------:R-:W-:Y:S01]  /*1ec0*/  IMAD R36, R9, 0x12, RZ ;  /* 0x0000001209247824 */ /* 0x000fe200078e02ff */
[----:B------:R-:W-:Y:S01]  /*1ed0*/  LEA R30, R41, R29, 0x2 ;  /* 0x0000001d291e7211 */ /* 0x000fe200078e10ff */
[----:B------:R-:W-:Y:S01]  /*1ee0*/  IMAD R40, R9, 0x15, RZ ;  /* 0x0000001509287824 */ /* 0x000fe200078e02ff */
[----:B------:R-:W-:Y:S01]  /*1ef0*/  LEA.HI.X.SX32 R35, R19, R37, 0x1, P2 ;  /* 0x0000002513237211 */ /* 0x000fe200010f0eff */
[----:B0-----:R-:W-:Y:S01]  /*1f00*/  IMAD R46, R9, 0x19, RZ ;  /* 0x00000019092e7824 */ /* 0x001fe200078e02ff */
[----:B------:R-:W-:Y:S01]  /*1f10*/  LOP3.LUT R58, R7, 0x20, RZ, 0x3c, !PT ;  /* 0x00000020073a7812 */ /* 0x000fe200078e3cff */
[----:B------:R-:W-:Y:S01]  /*1f20*/  IMAD R31, R41, 0x4, R30 ;  /* 0x00000004291f7824 */ /* 0x000fe200078e021e */
[----:B-1----:R-:W-:Y:S01]  /*1f30*/  LEA R42, P0, R13, R163, 0x1 ;  /* 0x000000a30d2a7211 */ /* 0x002fe200078008ff */
[----:B------:R-:W-:Y:S01]  /*1f40*/  IMAD.WIDE R58, R61, 0x2, R16 ;  /* 0x000000023d3a7825 */ /* 0x000fe200078e0210 */
[----:B------:R-:W-:-:S02]  /*1f50*/  CS2R R120, SRZ ;  /* 0x0000000000787805 */ /* 0x000fc4000001ff00 */
[----:B------:R-:W-:Y:S02]  /*1f60*/  CS2R R122, SRZ ;  /* 0x00000000007a7805 */ /* 0x000fe4000001ff00 */
[----:B------:R-:W-:Y:S01]  /*1f70*/  LEA.HI.X.SX32 R43, R13, R37, 0x1, P0 ;  /* 0x000000250d2b7211 */ /* 0x000fe200000f0eff */
[----:B------:R-:W-:Y:S01]  /*1f80*/  IMAD R32, R41, 0x4, R31 ;  /* 0x0000000429207824 */ /* 0x000fe200078e021f */
[----:B------:R-:W-:Y:S01]  /*1f90*/  CS2R R116, SRZ ;  /* 0x0000000000747805 */ /* 0x000fe2000001ff00 */
[----:B------:R-:W-:Y:S01]  /*1fa0*/  IMAD.WIDE R60, R63, 0x2, R14 ;  /* 0x000000023f3c7825 */ /* 0x000fe200078e020e */
[----:B------:R-:W-:Y:S01]  /*1fb0*/  CS2R R118, SRZ ;  /* 0x0000000000767805 */ /* 0x000fe2000001ff00 */
[----:B------:R0:W-:Y:S01]  /*1fc0*/  STL.64 [R1+0x90], R42 ;  /* 0x0000902a01007387 */ /* 0x0001e20000100a00 */
[----:B------:R-:W-:Y:S01]  /*1fd0*/  CS2R R112, SRZ ;  /* 0x0000000000707805 */ /* 0x000fe2000001ff00 */
[----:B------:R-:W-:Y:S01]  /*1fe0*/  IMAD R33, R41, 0x4, R32 ;  /* 0x0000000429217824 */ /* 0x000fe200078e0220 */
[----:B------:R-:W-:Y:S01]  /*1ff0*/  CS2R R114, SRZ ;  /* 0x0000000000727805 */ /* 0x000fe2000001ff00 */
[----:B------:R1:W-:Y:S01]  /*2000*/  STL.64 [R1+0x88], R38 ;  /* 0x0000882601007387 */ /* 0x0003e20000100a00 */
[----:B------:R-:W-:Y:S01]  /*2010*/  IMAD.WIDE R62, R63, 0x2, R16 ;  /* 0x000000023f3e7825 */ /* 0x000fe200078e0210 */
[----:B------:R-:W-:-:S02]  /*2020*/  CS2R R108, SRZ ;  /* 0x00000000006c7805 */ /* 0x000fc4000001ff00 */
[----:B------:R-:W-:Y:S01]  /*2030*/  LEA R3, R41, R33, 0x2 ;  /* 0x0000002129037211 */ /* 0x000fe200078e10ff */
[----:B------:R3:W-:Y:S01]  /*2040*/  STL.64 [R1+0x80], R34 ;  /* 0x0000802201007387 */ /* 0x0007e20000100a00 */
[C---:B--2---:R-:W-:Y:S01]  /*2050*/  IMAD R45, R9.reuse, 0xb, RZ ;  /* 0x0000000b092d7824 */ /* 0x044fe200078e02ff */
[----:B------:R-:W-:Y:S01]  /*2060*/  CS2R R110, SRZ ;  /* 0x00000000006e7805 */ /* 0x000fe2000001ff00 */
[----:B------:R-:W-:Y:S01]  /*2070*/  IMAD R44, R9, 0x18, RZ ;  /* 0x00000018092c7824 */ /* 0x000fe200078e02ff */
[-C--:B0-----:R-:W-:Y:S01]  /*2080*/  LEA R42, P0, R20, R163.reuse, 0x1 ;  /* 0x000000a3142a7211 */ /* 0x081fe200078008ff */
[----:B------:R-:W-:Y:S01]  /*2090*/  IMAD R8, R41, 0x4, R3 ;  /* 0x0000000429087824 */ /* 0x000fe200078e0203 */
[----:B------:R-:W-:Y:S01]  /*20a0*/  CS2R R104, SRZ ;  /* 0x0000000000687805 */ /* 0x000fe2000001ff00 */
[----:B------:R-:W-:Y:S01]  /*20b0*/  IMAD R47, R9, 0x1a, RZ ;  /* 0x0000001a092f7824 */ /* 0x000fe200078e02ff */
[-C--:B-1----:R-:W-:Y:S01]  /*20c0*/  LEA R38, P1, R21, R163.reuse, 0x1 ;  /* 0x000000a315267211 */ /* 0x082fe200078208ff */
[----:B------:R-:W-:Y:S01]  /*20d0*/  IMAD R48, R9, 0x1b, RZ ;  /* 0x0000001b09307824 */ /* 0x000fe200078e02ff */
[----:B------:R-:W-:Y:S01]  /*20e0*/  LEA R10, R41, R8, 0x2 ;  /* 0x00000008290a7211 */ /* 0x000fe200078e10ff */
[C---:B------:R-:W-:Y:S01]  /*20f0*/  IMAD R50, R9.reuse, 0x1c, RZ ;  /* 0x0000001c09327824 */ /* 0x040fe200078e02ff */
[----:B---3--:R-:W-:Y:S01]  /*2100*/  LEA R34, P2, R22, R163, 0x1 ;  /* 0x000000a316227211 */ /* 0x008fe200078408ff */
[----:B------:R-:W-:Y:S01]  /*2110*/  IMAD R51, R9, 0x1d, RZ ;  /* 0x0000001d09337824 */ /* 0x000fe200078e02ff */
[-C--:B------:R-:W-:Y:S01]  /*2120*/  LEA.HI.X.SX32 R43, R20, R37.reuse, 0x1, P0 ;  /* 0x00000025142b7211 */ /* 0x080fe200000f0eff */
[----:B------:R-:W-:Y:S01]  /*2130*/  IMAD R0, R41, 0x4, R10 ;  /* 0x0000000429007824 */ /* 0x000fe200078e020a */
[-C--:B------:R-:W-:Y:S01]  /*2140*/  LEA.HI.X.SX32 R39, R21, R37.reuse, 0x1, P1 ;  /* 0x0000002515277211 */ /* 0x080fe200008f0eff */
[----:B------:R-:W-:Y:S01]  /*2150*/  IMAD R52, R9, 0x1e, RZ ;  /* 0x0000001e09347824 */ /* 0x000fe200078e02ff */
[----:B------:R-:W-:Y:S01]  /*2160*/  LEA.HI.X.SX32 R35, R22, R37, 0x1, P2 ;  /* 0x0000002516237211 */ /* 0x000fe200010f0eff */
[----:B------:R-:W-:Y:S01]  /*2170*/  IMAD R2, R41, 0x4, R0 ;  /* 0x0000000429027824 */ /* 0x000fe200078e0200 */
[----:B------:R0:W-:Y:S01]  /*2180*/  STL.64 [R1+0x78], R42 ;  /* 0x0000782a01007387 */ /* 0x0001e20000100a00 */
[----:B------:R-:W-:Y:S01]  /*2190*/  LEA R20, P2, R25, R163, 0x1 ;  /* 0x000000a319147211 */ /* 0x000fe200078408ff */
[----:B------:R-:W-:Y:S01]  /*21a0*/  IMAD R54, R9, 0x1f, RZ ;  /* 0x0000001f09367824 */ /* 0x000fe200078e02ff */
[----:B------:R-:W-:-:S02]  /*21b0*/  CS2R R106, SRZ ;  /* 0x00000000006a7805 */ /* 0x000fc4000001ff00 */
[----:B------:R-:W-:Y:S01]  /*21c0*/  LEA R4, R41, R2, 0x2 ;  /* 0x0000000229047211 */ /* 0x000fe200078e10ff */
[----:B------:R1:W-:Y:S01]  /*21d0*/  STL.64 [R1+0x70], R38 ;  /* 0x0000702601007387 */ /* 0x0003e20000100a00 */
[----:B------:R-:W-:Y:S02]  /*21e0*/  LEA.HI.X.SX32 R21, R25, R37, 0x1, P2 ;  /* 0x0000002519157211 */ /* 0x000fe400010f0eff */
[----:B------:R-:W-:Y:S02]  /*21f0*/  CS2R R100, SRZ ;  /* 0x0000000000647805 */ /* 0x000fe4000001ff00 */
[-C--:B------:R-:W-:Y:S01]  /*2200*/  LEA R22, P2, R28, R163.reuse, 0x1 ;  /* 0x000000a31c167211 */ /* 0x080fe200078408ff */
[----:B------:R-:W-:Y:S01]  /*2210*/  IMAD R11, R41, 0x4, R4 ;  /* 0x00000004290b7824 */ /* 0x000fe200078e0204 */
[----:B------:R2:W-:Y:S01]  /*2220*/  STL.64 [R1+0x68], R34 ;  /* 0x0000682201007387 */ /* 0x0005e20000100a00 */
[----:B------:R-:W-:Y:S01]  /*2230*/  CS2R R102, SRZ ;  /* 0x0000000000667805 */ /* 0x000fe2000001ff00 */
[----:B0-----:R-:W-:Y:S01]  /*2240*/  IMAD R42, R9, 0x16, RZ ;  /* 0x00000016092a7824 */ /* 0x001fe200078e02ff */
[----:B------:R-:W-:Y:S01]  /*2250*/  CS2R R96, SRZ ;  /* 0x0000000000607805 */ /* 0x000fe2000001ff00 */
[----:B------:R-:W-:Y:S01]  /*2260*/  IMAD R12, R41, 0x4, R11 ;  /* 0x00000004290c7824 */ /* 0x000fe200078e020b */
[----:B------:R0:W-:Y:S01]  /*2270*/  STL.64 [R1+0x50], R20 ;  /* 0x0000501401007387 */ /* 0x0001e20000100a00 */
[----:B------:R-:W-:Y:S01]  /*2280*/  IMAD R43, R9, 0x17, RZ ;  /* 0x00000017092b7824 */ /* 0x000fe200078e02ff */
[----:B-1----:R-:W-:-:S02]  /*2290*/  LEA R38, P0, R23, R163, 0x1 ;  /* 0x000000a317267211 */ /* 0x002fc400078008ff */
[----:B------:R-:W-:Y:S02]  /*22a0*/  CS2R R98, SRZ ;  /* 0x0000000000627805 */ /* 0x000fe4000001ff00 */
[----:B------:R-:W-:Y:S02]  /*22b0*/  LEA R13, R41, R12, 0x2 ;  /* 0x0000000c290d7211 */ /* 0x000fe400078e10ff */
[----:B------:R-:W-:Y:S02]  /*22c0*/  CS2R R92, SRZ ;  /* 0x00000000005c7805 */ /* 0x000fe4000001ff00 */
[----:B------:R-:W-:Y:S02]  /*22d0*/  LEA.HI.X.SX32 R39, R23, R37, 0x1, P0 ;  /* 0x0000002517277211 */ /* 0x000fe400000f0eff */
[----:B------:R-:W-:Y:S02]  /*22e0*/  CS2R R94, SRZ ;  /* 0x00000000005e7805 */ /* 0x000fe4000001ff00 */
[----:B--2---:R-:W-:Y:S01]  /*22f0*/  LEA R34, P1, R24, R163, 0x1 ;  /* 0x000000a318227211 */ /* 0x004fe200078208ff */
[C---:B------:R-:W-:Y:S01]  /*2300*/  IMAD R18, R41.reuse, 0x4, R13 ;  /* 0x0000000429127824 */ /* 0x040fe200078e020d */
[-C--:B------:R-:W-:Y:S01]  /*2310*/  LEA.HI.X.SX32 R23, R28, R37.reuse, 0x1, P2 ;  /* 0x000000251c177211 */ /* 0x080fe200010f0eff */
[----:B------:R1:W-:Y:S01]  /*2320*/  STL.64 [R1+0x60], R38 ;  /* 0x0000602601007387 */ /* 0x0003e20000100a00 */
[----:B------:R-:W-:Y:S01]  /*2330*/  LEA.HI.X.SX32 R35, R24, R37, 0x1, P1 ;  /* 0x0000002518237211 */ /* 0x000fe200008f0eff */
[----:B------:R-:W-:Y:S01]  /*2340*/  IMAD R19, R41, 0x4, R18 ;  /* 0x0000000429137824 */ /* 0x000fe200078e0212 */
[----:B------:R-:W-:-:S02]  /*2350*/  LEA R24, P2, R31, R163, 0x1 ;  /* 0x000000a31f187211 */ /* 0x000fc400078408ff */
[----:B------:R-:W-:Y:S02]  /*2360*/  CS2R R88, SRZ ;  /* 0x0000000000587805 */ /* 0x000fe4000001ff00 */
[----:B------:R-:W-:Y:S01]  /*2370*/  CS2R R90, SRZ ;  /* 0x00000000005a7805 */ /* 0x000fe2000001ff00 */
[----:B------:R2:W-:Y:S01]  /*2380*/  STL.64 [R1+0x58], R34 ;  /* 0x0000582201007387 */ /* 0x0005e20000100a00 */
[----:B0-----:R-:W-:Y:S02]  /*2390*/  LEA R20, R41, R19, 0x2 ;  /* 0x0000001329147211 */ /* 0x001fe400078e10ff */
[----:B------:R-:W-:Y:S02]  /*23a0*/  CS2R R84, SRZ ;  /* 0x0000000000547805 */ /* 0x000fe4000001ff00 */
[----:B------:R-:W-:Y:S01]  /*23b0*/  LEA.HI.X.SX32 R25, R31, R37, 0x1, P2 ;  /* 0x000000251f197211 */ /* 0x000fe200010f0eff */
[----:B------:R0:W-:Y:S01]  /*23c0*/  STL.64 [R1+0x38], R22 ;  /* 0x0000381601007387 */ /* 0x0001e20000100a00 */
[----:B------:R-:W-:-:S02]  /*23d0*/  CS2R R86, SRZ ;  /* 0x0000000000567805 */ /* 0x000fc4000001ff00 */
[C---:B-1----:R-:W-:Y:S01]  /*23e0*/  LEA R38, P0, R26.reuse, R163, 0x1 ;  /* 0x000000a31a267211 */ /* 0x042fe200078008ff */
[----:B------:R-:W-:Y:S01]  /*23f0*/  IMAD R21, R41, 0x4, R20 ;  /* 0x0000000429157824 */ /* 0x000fe200078e0214 */
[----:B------:R-:W-:Y:S02]  /*2400*/  CS2R R80, SRZ ;  /* 0x0000000000507805 */ /* 0x000fe4000001ff00 */
[----:B------:R-:W-:Y:S02]  /*2410*/  CS2R R82, SRZ ;  /* 0x0000000000527805 */ /* 0x000fe4000001ff00 */
[----:B------:R-:W-:Y:S02]  /*2420*/  LEA.HI.X.SX32 R39, R26, R37, 0x1, P0 ;  /* 0x000000251a277211 */ /* 0x000fe400000f0eff */
[----:B------:R-:W-:Y:S02]  /*2430*/  CS2R R76, SRZ ;  /* 0x00000000004c7805 */ /* 0x000fe4000001ff00 */
[----:B--2---:R-:W-:-:S02]  /*2440*/  LEA R34, P1, R27, R163, 0x1 ;  /* 0x000000a31b227211 */ /* 0x004fc400078208ff */
[----:B------:R-:W-:Y:S02]  /*2450*/  CS2R R78, SRZ ;  /* 0x00000000004e7805 */ /* 0x000fe4000001ff00 */
[----:B------:R-:W-:Y:S01]  /*2460*/  CS2R R72, SRZ ;  /* 0x0000000000487805 */ /* 0x000fe2000001ff00 */
[----:B------:R1:W-:Y:S01]  /*2470*/  STL.64 [R1+0x48], R38 ;  /* 0x0000482601007387 */ /* 0x0003e20000100a00 */
[----:B------:R-:W-:Y:S01]  /*2480*/  LEA.HI.X.SX32 R35, R27, R37, 0x1, P1 ;  /* 0x000000251b237211 */ /* 0x000fe200008f0eff */
[C---:B0-----:R-:W-:Y:S01]  /*2490*/  IMAD R22, R41.reuse, 0x4, R21 ;  /* 0x0000000429167824 */ /* 0x041fe200078e0215 */
[C---:B------:R-:W-:Y:S02]  /*24a0*/  LEA R26, P1, R30.reuse, R163, 0x1 ;  /* 0x000000a31e1a7211 */ /* 0x040fe400078208ff */
[----:B------:R-:W-:Y:S01]  /*24b0*/  CS2R R74, SRZ ;  /* 0x00000000004a7805 */ /* 0x000fe2000001ff00 */
[----:B------:R-:W-:Y:S01]  /*24c0*/  IMAD.MOV.U32 R166, RZ, RZ, 0x3f800000 ;  /* 0x3f800000ffa67424 */ /* 0x000fe200078e00ff */
[----:B------:R0:W-:Y:S01]  /*24d0*/  STL.64 [R1+0x40], R34 ;  /* 0x0000402201007387 */ /* 0x0001e20000100a00 */
[----:B------:R-:W-:Y:S01]  /*24e0*/  LEA R23, R41, R22, 0x2 ;  /* 0x0000001629177211 */ /* 0x000fe200078e10ff */
[----:B------:R-:W-:Y:S01]  /*24f0*/  IMAD.MOV.U32 R167, RZ, RZ, 0x3f800000 ;  /* 0x3f800000ffa77424 */ /* 0x000fe200078e00ff */
[----:B------:R-:W-:Y:S01]  /*2500*/  LEA.HI.X.SX32 R27, R30, R37, 0x1, P1 ;  /* 0x000000251e1b7211 */ /* 0x000fe200008f0eff */
[----:B------:R2:W-:Y:S01]  /*2510*/  STL.64 [R1+0x20], R24 ;  /* 0x0000201801007387 */ /* 0x0005e20000100a00 */
[-C--:B------:R-:W-:Y:S01]  /*2520*/  LEA R28, P1, R33, R163.reuse, 0x1 ;  /* 0x000000a3211c7211 */ /* 0x080fe200078208ff */
[C---:B-1----:R-:W-:Y:S01]  /*2530*/  IMAD R38, R9.reuse, 0x13, RZ ;  /* 0x0000001309267824 */ /* 0x042fe200078e02ff */
[----:B------:R-:W-:Y:S01]  /*2540*/  MOV R164, 0x3f800000 ;  /* 0x3f80000000a47802 */ /* 0x000fe20000000f00 */
[----:B------:R-:W-:Y:S01]  /*2550*/  IMAD R39, R9, 0x14, RZ ;  /* 0x0000001409277824 */ /* 0x000fe200078e02ff */
[----:B------:R-:W-:Y:S01]  /*2560*/  UMOV UR4, URZ ;  /* 0x000000ff00047c82 */ /* 0x000fe20008000000 */
[----:B------:R-:W-:Y:S01]  /*2570*/  IMAD.MOV.U32 R165, RZ, RZ, 0x3f800000 ;  /* 0x3f800000ffa57424 */ /* 0x000fe200078e00ff */
[----:B------:R-:W-:Y:S01]  /*2580*/  UMOV UR5, URZ ;  /* 0x000000ff00057c82 */ /* 0x000fe20008000000 */
[C---:B0-----:R-:W-:Y:S01]  /*2590*/  LEA R34, P0, R29.reuse, R163, 0x1 ;  /* 0x000000a31d227211 */ /* 0x041fe200078008ff */
[----:B------:R-:W0:Y:S03]  /*25a0*/  LDCU UR9, c[0x0][0x3a8] ;  /* 0x00007500ff0977ac */ /* 0x000e260008000800 */
[-C--:B------:R-:W-:Y:S01]  /*25b0*/  LEA.HI.X.SX32 R35, R29, R37.reuse, 0x1, P0 ;  /* 0x000000251d237211 */ /* 0x080fe200000f0eff */
[----:B--2---:R-:W-:Y:S01]  /*25c0*/  IMAD R24, R41, 0x4, R23 ;  /* 0x0000000429187824 */ /* 0x004fe200078e0217 */
[----:B------:R-:W-:-:S02]  /*25d0*/  LEA.HI.X.SX32 R29, R33, R37, 0x1, P1 ;  /* 0x00000025211d7211 */ /* 0x000fc400008f0eff */
[C---:B------:R-:W-:Y:S01]  /*25e0*/  LEA R250, P1, R10.reuse, R163, 0x1 ;  /* 0x000000a30afa7211 */ /* 0x040fe200078208ff */
[----:B------:R1:W-:Y:S01]  /*25f0*/  STL.64 [R1+0x30], R34 ;  /* 0x0000302201007387 */ /* 0x0003e20000100a00 */
[----:B------:R-:W-:Y:S02]  /*2600*/  IMAD R25, R41, 0x4, R24 ;  /* 0x0000000429197824 */ /* 0x000fe400078e0218 */
[----:B------:R-:W-:Y:S01]  /*2610*/  LEA.HI.X.SX32 R251, R10, R37, 0x1, P1 ;  /* 0x000000250afb7211 */ /* 0x000fe200008f0eff */
[----:B------:R2:W-:Y:S01]  /*2620*/  STL.64 [R1+0x28], R26 ;  /* 0x0000281a01007387 */ /* 0x0005e20000100a00 */
[----:B------:R-:W-:-:S04]  /*2630*/  LEA R236, P1, R4, R163, 0x1 ;  /* 0x000000a304ec7211 */ /* 0x000fc800078208ff */
[----:B------:R-:W-:Y:S02]  /*2640*/  LEA.HI.X.SX32 R237, R4, R37, 0x1, P1 ;  /* 0x0000002504ed7211 */ /* 0x000fe400008f0eff */
[CC--:B------:R-:W-:Y:S02]  /*2650*/  LEA R224, P1, R13.reuse, R163.reuse, 0x1 ;  /* 0x000000a30de07211 */ /* 0x0c0fe400078208ff */
[C---:B-1----:R-:W-:Y:S02]  /*2660*/  LEA R34, P0, R32.reuse, R163, 0x1 ;  /* 0x000000a320227211 */ /* 0x042fe400078008ff */
[----:B------:R-:W-:Y:S02]  /*2670*/  LEA.HI.X.SX32 R225, R13, R37, 0x1, P1 ;  /* 0x000000250de17211 */ /* 0x000fe400008f0eff */
[----:B--2---:R-:W-:Y:S02]  /*2680*/  LEA R26, P2, R3, R163, 0x1 ;  /* 0x000000a3031a7211 */ /* 0x004fe400078408ff */
[----:B------:R-:W-:-:S02]  /*2690*/  LEA.HI.X.SX32 R35, R32, R37, 0x1, P0 ;  /* 0x0000002520237211 */ /* 0x000fc400000f0eff */
[----:B------:R-:W-:Y:S02]  /*26a0*/  LEA.HI.X.SX32 R27, R3, R37, 0x1, P2 ;  /* 0x00000025031b7211 */ /* 0x000fe400010f0eff */
[----:B------:R-:W-:Y:S01]  /*26b0*/  LEA R3, R41, R25, 0x2 ;  /* 0x0000001929037211 */ /* 0x000fe200078e10ff */
[----:B------:R-:W-:Y:S01]  /*26c0*/  STL.64 [R1+0x18], R34 ;  /* 0x0000182201007387 */ /* 0x000fe20000100a00 */
[-C--:B------:R-:W-:Y:S02]  /*26d0*/  LEA R248, P2, R0, R163.reuse, 0x1 ;  /* 0x000000a300f87211 */ /* 0x080fe400078408ff */
[----:B------:R-:W-:Y:S01]  /*26e0*/  LEA R212, P1, R20, R163, 0x1 ;  /* 0x000000a314d47211 */ /* 0x000fe200078208ff */
[----:B------:R1:W-:Y:S01]  /*26f0*/  STL.64 [R1+0x10], R28 ;  /* 0x0000101c01007387 */ /* 0x0003e20000100a00 */
[----:B------:R-:W-:Y:S02]  /*2700*/  LEA.HI.X.SX32 R249, R0, R37, 0x1, P2 ;  /* 0x0000002500f97211 */ /* 0x000fe400010f0eff */
[----:B------:R-:W-:Y:S01]  /*2710*/  LEA R232, P2, R11, R163, 0x1 ;  /* 0x000000a30be87211 */ /* 0x000fe200078408ff */
[----:B------:R2:W-:Y:S01]  /*2720*/  STL.64 [R1+0x8], R26 ;  /* 0x0000081a01007387 */ /* 0x0005e20000100a00 */
[----:B------:R-:W-:-:S02]  /*2730*/  LEA.HI.X.SX32 R213, R20, R37, 0x1, P1 ;  /* 0x0000002514d57211 */ /* 0x000fc400008f0eff */
[----:B------:R-:W-:Y:S02]  /*2740*/  LEA.HI.X.SX32 R233, R11, R37, 0x1, P2 ;  /* 0x000000250be97211 */ /* 0x000fe400010f0eff */
[CC--:B------:R-:W-:Y:S02]  /*2750*/  LEA R190, P1, R23.reuse, R163.reuse, 0x1 ;  /* 0x000000a317be7211 */ /* 0x0c0fe400078208ff */
[-C--:B------:R-:W-:Y:S02]  /*2760*/  LEA R220, P2, R18, R163.reuse, 0x1 ;  /* 0x000000a312dc7211 */ /* 0x080fe400078408ff */
[C---:B-1----:R-:W-:Y:S02]  /*2770*/  LEA R28, P0, R8.reuse, R163, 0x1 ;  /* 0x000000a3081c7211 */ /* 0x042fe400078008ff */
[-C--:B------:R-:W-:Y:S01]  /*2780*/  LEA.HI.X.SX32 R191, R23, R37.reuse, 0x1, P1 ;  /* 0x0000002517bf7211 */ /* 0x080fe200008f0eff */
[----:B--2---:R-:W-:Y:S01]  /*2790*/  IMAD R26, R41, 0x4, R3 ;  /* 0x00000004291a7824 */ /* 0x004fe200078e0203 */
[----:B------:R-:W-:-:S02]  /*27a0*/  LEA.HI.X.SX32 R29, R8, R37, 0x1, P0 ;  /* 0x00000025081d7211 */ /* 0x000fc400000f0eff */
[----:B------:R-:W-:Y:S01]  /*27b0*/  LEA R240, P0, R2, R163, 0x1 ;  /* 0x000000a302f07211 */ /* 0x000fe200078008ff */
[C---:B------:R-:W-:Y:S01]  /*27c0*/  IMAD R0, R41.reuse, 0x4, R26 ;  /* 0x0000000429007824 */ /* 0x040fe200078e021a */
[-C--:B------:R-:W-:Y:S01]  /*27d0*/  LEA.HI.X.SX32 R221, R18, R37.reuse, 0x1, P2 ;  /* 0x0000002512dd7211 */ /* 0x080fe200010f0eff */
[----:B------:R-:W-:Y:S01]  /*27e0*/  STL.64 [R1], R28 ;  /* 0x0000001c01007387 */ /* 0x000fe20000100a00 */
[----:B------:R-:W-:Y:S02]  /*27f0*/  LEA.HI.X.SX32 R241, R2, R37, 0x1, P0 ;  /* 0x0000002502f17211 */ /* 0x000fe400000f0eff */
[----:B------:R-:W-:Y:S01]  /*2800*/  LEA R8, R41, R0, 0x2 ;  /* 0x0000000029087211 */ /* 0x000fe200078e10ff */
[----:B------:R-:W-:Y:S01]  /*2810*/  STL.64 [R1+0x260], R66 ;  /* 0x0002604201007387 */ /* 0x000fe20000100a00 */
[CC--:B------:R-:W-:Y:S02]  /*2820*/  LEA R228, P0, R12.reuse, R163.reuse, 0x1 ;  /* 0x000000a30ce47211 */ /* 0x0c0fe400078008ff */
[----:B------:R-:W-:Y:S01]  /*2830*/  LEA R204, P2, R21, R163, 0x1 ;  /* 0x000000a315cc7211 */ /* 0x000fe200078408ff */
[----:B------:R-:W-:Y:S01]  /*2840*/  IMAD R2, R41, 0x4, R8 ;  /* 0x0000000429027824 */ /* 0x000fe200078e0208 */
[----:B------:R-:W-:Y:S01]  /*2850*/  LEA.HI.X.SX32 R229, R12, R37, 0x1, P0 ;  /* 0x000000250ce57211 */ /* 0x000fe200000f0eff */
[----:B------:R-:W-:Y:S01]  /*2860*/  STL.64 [R1+0x258], R64 ;  /* 0x0002584001007387 */ /* 0x000fe20000100a00 */
[-C--:B------:R-:W-:Y:S01]  /*2870*/  LEA R216, P0, R19, R163.reuse, 0x1 ;  /* 0x000000a313d87211 */ /* 0x080fe200078008ff */
[----:B------:R-:W-:Y:S01]  /*2880*/  IMAD R4, R41, 0x4, R2 ;  /* 0x0000000429047824 */ /* 0x000fe200078e0202 */
[----:B------:R-:W-:Y:S01]  /*2890*/  LEA R184, P1, R3, R163, 0x1 ;  /* 0x000000a303b87211 */ /* 0x000fe200078208ff */
[----:B------:R1:W-:Y:S01]  /*28a0*/  STL.64 [R1+0x250], R58 ;  /* 0x0002503a01007387 */ /* 0x0003e20000100a00 */
[----:B------:R-:W-:-:S02]  /*28b0*/  LEA.HI.X.SX32 R217, R19, R37, 0x1, P0 ;  /* 0x0000002513d97211 */ /* 0x000fc400000f0eff */
[----:B------:R-:W-:Y:S01]  /*28c0*/  LEA R10, R41, R4, 0x2 ;  /* 0x00000004290a7211 */ /* 0x000fe200078e10ff */
[----:B------:R2:W-:Y:S01]  /*28d0*/  STL.64 [R1+0x248], R60 ;  /* 0x0002483c01007387 */ /* 0x0005e20000100a00 */
[C---:B------:R-:W-:Y:S02]  /*28e0*/  LEA R202, P0, R22.reuse, R163, 0x1 ;  /* 0x000000a316ca7211 */ /* 0x040fe400078008ff */
[-C--:B------:R-:W-:Y:S01]  /*28f0*/  LEA.HI.X.SX32 R205, R21, R37.reuse, 0x1, P2 ;  /* 0x0000002515cd7211 */ /* 0x080fe200010f0eff */
[C---:B------:R-:W-:Y:S01]  /*2900*/  IMAD R11, R41.reuse, 0x4, R10 ;  /* 0x00000004290b7824 */ /* 0x040fe200078e020a */
[----:B------:R-:W-:Y:S01]  /*2910*/  LEA.HI.X.SX32 R203, R22, R37, 0x1, P0 ;  /* 0x0000002516cb7211 */ /* 0x000fe200000f0eff */
[----:B------:R-:W-:Y:S01]  /*2920*/  STL.64 [R1+0x240], R62 ;  /* 0x0002403e01007387 */ /* 0x000fe20000100a00 */
[-C--:B------:R-:W-:Y:S01]  /*2930*/  LEA R188, P2, R24, R163.reuse, 0x1 ;  /* 0x000000a318bc7211 */ /* 0x080fe200078408ff */
[----:B------:R-:W-:Y:S01]  /*2940*/  IMAD R12, R41, 0x4, R11 ;  /* 0x00000004290c7824 */ /* 0x000fe200078e020b */
[----:B------:R-:W-:Y:S01]  /*2950*/  LEA R186, P0, R25, R163, 0x1 ;  /* 0x000000a319ba7211 */ /* 0x000fe200078008ff */
[----:B-1----:R-:W-:Y:S01]  /*2960*/  IMAD.WIDE R58, R57, 0x2, R14 ;  /* 0x00000002393a7825 */ /* 0x002fe200078e020e */
[----:B------:R-:W-:-:S02]  /*2970*/  LEA.HI.X.SX32 R185, R3, R37, 0x1, P1 ;  /* 0x0000002503b97211 */ /* 0x000fc400008f0eff */
[----:B------:R-:W-:Y:S01]  /*2980*/  LEA R13, R41, R12, 0x2 ;  /* 0x0000000c290d7211 */ /* 0x000fe200078e10ff */
[----:B--2---:R-:W-:Y:S01]  /*2990*/  IMAD.WIDE R60, R57, 0x2, R16 ;  /* 0x00000002393c7825 */ /* 0x004fe200078e0210 */
[-C--:B------:R-:W-:Y:S01]  /*29a0*/  LEA.HI.X.SX32 R189, R24, R37.reuse, 0x1, P2 ;  /* 0x0000002518bd7211 */ /* 0x080fe200010f0eff */
[----:B------:R1:W-:Y:S01]  /*29b0*/  STL.64 [R1+0x238], R58 ;  /* 0x0002383a01007387 */ /* 0x0003e20000100a00 */
[----:B------:R-:W-:Y:S01]  /*29c0*/  LEA.HI.X.SX32 R187, R25, R37, 0x1, P0 ;  /* 0x0000002519bb7211 */ /* 0x000fe200000f0eff */
[----:B------:R-:W-:Y:S01]  /*29d0*/  IMAD R23, R41, 0x4, R13 ;  /* 0x0000000429177824 */ /* 0x000fe200078e020d */
[-C--:B------:R-:W-:Y:S01]  /*29e0*/  LEA R182, P2, R26, R163.reuse, 0x1 ;  /* 0x000000a31ab67211 */ /* 0x080fe200078408ff */
[----:B------:R-:W-:Y:S01]  /*29f0*/  IMAD.WIDE R56, R55, 0x2, R14 ;  /* 0x0000000237387825 */ /* 0x000fe200078e020e */
[----:B------:R-:W-:Y:S01]  /*2a00*/  LEA R180, P0, R0, R163, 0x1 ;  /* 0x000000a300b47211 */ /* 0x000fe200078008ff */
[----:B------:R2:W-:Y:S01]  /*2a10*/  STL.64 [R1+0x230], R60 ;  /* 0x0002303c01007387 */ /* 0x0005e20000100a00 */
[-C--:B------:R-:W-:Y:S01]  /*2a20*/  LEA.HI.X.SX32 R183, R26, R37.reuse, 0x1, P2 ;  /* 0x000000251ab77211 */ /* 0x080fe200010f0eff */
[----:B------:R-:W-:Y:S01]  /*2a30*/  IMAD R27, R41, 0x4, R23 ;  /* 0x00000004291b7824 */ /* 0x000fe200078e0217 */
[----:B------:R-:W-:Y:S01]  /*2a40*/  LEA.HI.X.SX32 R181, R0, R37, 0x1, P0 ;  /* 0x0000002500b57211 */ /* 0x000fe200000f0eff */
[----:B------:R3:W-:Y:S01]  /*2a50*/  STL.64 [R1+0x228], R56 ;  /* 0x0002283801007387 */ /* 0x0007e20000100a00 */
[----:B------:R-:W-:Y:S01]  /*2a60*/  LEA R176, P2, R2, R163, 0x1 ;  /* 0x000000a302b07211 */ /* 0x000fe200078408ff */
[----:B-1----:R-:W-:Y:S01]  /*2a70*/  IMAD.WIDE R58, R55, 0x2, R16 ;  /* 0x00000002373a7825 */ /* 0x002fe200078e0210 */
[----:B------:R-:W-:-:S02]  /*2a80*/  LEA R3, R41, R27, 0x2 ;  /* 0x0000001b29037211 */ /* 0x000fc400078e10ff */
[----:B------:R-:W-:Y:S02]  /*2a90*/  LEA.HI.X.SX32 R177, R2, R37, 0x1, P2 ;  /* 0x0000002502b17211 */ /* 0x000fe400010f0eff */
[-C--:B------:R-:W-:Y:S01]  /*2aa0*/  LEA R174, P0, R4, R163.reuse, 0x1 ;  /* 0x000000a304ae7211 */ /* 0x080fe200078008ff */
[----:B------:R-:W-:Y:S01]  /*2ab0*/  IMAD R29, R41, 0x4, R3 ;  /* 0x00000004291d7824 */ /* 0x000fe200078e0203 */
[----:B------:R-:W-:Y:S01]  /*2ac0*/  LEA R178, P1, R8, R163, 0x1 ;  /* 0x000000a308b27211 */ /* 0x000fe200078208ff */
[----:B--2---:R-:W-:Y:S01]  /*2ad0*/  IMAD.WIDE R60, R53, 0x2, R14 ;  /* 0x00000002353c7825 */ /* 0x004fe200078e020e */
[-C--:B------:R-:W-:Y:S01]  /*2ae0*/  LEA.HI.X.SX32 R175, R4, R37.reuse, 0x1, P0 ;  /* 0x0000002504af7211 */ /* 0x080fe200000f0eff */
[----:B------:R1:W-:Y:S01]  /*2af0*/  STL.64 [R1+0x220], R58 ;  /* 0x0002203a01007387 */ /* 0x0003e20000100a00 */
[----:B------:R-:W-:Y:S01]  /*2b00*/  LEA.HI.X.SX32 R179, R8, R37, 0x1, P1 ;  /* 0x0000002508b37211 */ /* 0x000fe200008f0eff */
[----:B------:R-:W-:Y:S01]  /*2b10*/  IMAD R0, R41, 0x4, R29 ;  /* 0x0000000429007824 */ /* 0x000fe200078e021d */
[-C--:B------:R-:W-:Y:S01]  /*2b20*/  LEA R172, P1, R10, R163.reuse, 0x1 ;  /* 0x000000a30aac7211 */ /* 0x080fe200078208ff */
[----:B---3--:R-:W-:Y:S01]  /*2b30*/  IMAD.WIDE R56, R53, 0x2, R16 ;  /* 0x0000000235387825 */ /* 0x008fe200078e0210 */
[----:B------:R-:W-:Y:S01]  /*2b40*/  LEA R18, P0, R12, R163, 0x1 ;  /* 0x000000a30c127211 */ /* 0x000fe200078008ff */
[----:B------:R2:W-:Y:S01]  /*2b50*/  STL.64 [R1+0x218], R60 ;  /* 0x0002183c01007387 */ /* 0x0005e20000100a00 */
[----:B------:R-:W-:-:S02]  /*2b60*/  LEA R2, R41, R0, 0x2 ;  /* 0x0000000029027211 */ /* 0x000fc400078e10ff */
[----:B------:R-:W-:Y:S01]  /*2b70*/  LEA.HI.X.SX32 R173, R10, R37, 0x1, P1 ;  /* 0x000000250aad7211 */ /* 0x000fe200008f0eff */
[----:B------:R3:W-:Y:S01]  /*2b80*/  STL.64 [R1+0x210], R56 ;  /* 0x0002103801007387 */ /* 0x0007e20000100a00 */
[-C--:B------:R-:W-:Y:S01]  /*2b90*/  LEA R20, P1, R13, R163.reuse, 0x1 ;  /* 0x000000a30d147211 */ /* 0x080fe200078208ff */
[----:B------:R-:W-:Y:S01]  /*2ba0*/  IMAD R4, R41, 0x4, R2 ;  /* 0x0000000429047824 */ /* 0x000fe200078e0202 */
[----:B------:R-:W-:Y:S01]  /*2bb0*/  LEA R170, P2, R11, R163, 0x1 ;  /* 0x000000a30baa7211 */ /* 0x000fe200078408ff */
[----:B-1----:R-:W-:Y:S01]  /*2bc0*/  IMAD.WIDE R58, R49, 0x2, R14 ;  /* 0x00000002313a7825 */ /* 0x002fe200078e020e */
[-C--:B------:R-:W-:Y:S02]  /*2bd0*/  LEA.HI.X.SX32 R19, R12, R37.reuse, 0x1, P0 ;  /* 0x000000250c137211 */ /* 0x080fe400000f0eff */
[----:B------:R-:W-:Y:S01]  /*2be0*/  LEA.HI.X.SX32 R21, R13, R37, 0x1, P1 ;  /* 0x000000250d157211 */ /* 0x000fe200008f0eff */
[----:B------:R-:W-:Y:S01]  /*2bf0*/  IMAD R8, R41, 0x4, R4 ;  /* 0x0000000429087824 */ /* 0x000fe200078e0204 */
[----:B------:R-:W-:Y:S01]  /*2c00*/  LEA R24, P0, R27, R163, 0x1 ;  /* 0x000000a31b187211 */ /* 0x000fe200078008ff */
[----:B--2---:R-:W-:Y:S01]  /*2c10*/  IMAD.WIDE R60, R49, 0x2, R16 ;  /* 0x00000002313c7825 */ /* 0x004fe200078e0210 */
[----:B------:R-:W-:Y:S01]  /*2c20*/  LEA.HI.X.SX32 R171, R11, R37, 0x1, P2 ;  /* 0x000000250bab7211 */ /* 0x000fe200010f0eff */
[----:B------:R1:W-:Y:S01]  /*2c30*/  STL.64 [R1+0x208], R58 ;  /* 0x0002083a01007387 */ /* 0x0003e20000100a00 */
[----:B------:R-:W-:Y:S01]  /*2c40*/  LEA R10, R41, R8, 0x2 ;  /* 0x00000008290a7211 */ /* 0x000fe200078e10ff */
[----:B---3--:R-:W-:Y:S01]  /*2c50*/  IMAD.WIDE R56, R45, 0x2, R14 ;  /* 0x000000022d387825 */ /* 0x008fe200078e020e */
[----:B------:R-:W-:Y:S01]  /*2c60*/  LEA R26, P1, R3, R163, 0x1 ;  /* 0x000000a3031a7211 */ /* 0x000fe200078208ff */
[----:B------:R2:W-:Y:S01]  /*2c70*/  STL.64 [R1+0x200], R60 ;  /* 0x0002003c01007387 */ /* 0x0005e20000100a00 */
[-C--:B------:R-:W-:Y:S01]  /*2c80*/  LEA.HI.X.SX32 R25, R27, R37.reuse, 0x1, P0 ;  /* 0x000000251b197211 */ /* 0x080fe200000f0eff */
[----:B------:R-:W-:Y:S01]  /*2c90*/  IMAD R11, R41, 0x4, R10 ;  /* 0x00000004290b7824 */ /* 0x000fe200078e020a */
[----:B------:R-:W-:Y:S01]  /*2ca0*/  LEA.HI.X.SX32 R27, R3, R37, 0x1, P1 ;  /* 0x00000025031b7211 */ /* 0x000fe200008f0eff */
[----:B------:R3:W-:Y:S01]  /*2cb0*/  STL.64 [R1+0x1f8], R56 ;  /* 0x0001f83801007387 */ /* 0x0007e20000100a00 */
[-C--:B------:R-:W-:Y:S01]  /*2cc0*/  LEA R22, P2, R23, R163.reuse, 0x1 ;  /* 0x000000a317167211 */ /* 0x080fe200078408ff */
[----:B------:R-:W-:Y:S01]  /*2cd0*/  IMAD R3, R41, 0x4, R11 ;  /* 0x0000000429037824 */ /* 0x000fe200078e020b */
[----:B------:R-:W-:Y:S01]  /*2ce0*/  LEA R30, P0, R0, R163, 0x1 ;  /* 0x000000a3001e7211 */ /* 0x000fe200078008ff */
[----:B-1----:R-:W-:Y:S01]  /*2cf0*/  IMAD.WIDE R58, R45, 0x2, R16 ;  /* 0x000000022d3a7825 */ /* 0x002fe200078e0210 */
[----:B------:R-:W-:-:S02]  /*2d00*/  LEA.HI.X.SX32 R23, R23, R37, 0x1, P2 ;  /* 0x0000002517177211 */ /* 0x000fc400010f0eff */
[----:B------:R-:W-:Y:S02]  /*2d10*/  LEA R12, R41, R3, 0x2 ;  /* 0x00000003290c7211 */ /* 0x000fe400078e10ff */
[-C--:B------:R-:W-:Y:S01]  /*2d20*/  LEA R28, P2, R29, R163.reuse, 0x1 ;  /* 0x000000a31d1c7211 */ /* 0x080fe200078408ff */
[----:B------:R1:W-:Y:S01]  /*2d30*/  STL.64 [R1+0x1f0], R58 ;  /* 0x0001f03a01007387 */ /* 0x0003e20000100a00 */
[----:B------:R-:W-:Y:S02]  /*2d40*/  LEA R32, P1, R2, R163, 0x1 ;  /* 0x000000a302207211 */ /* 0x000fe400078208ff */
[-C--:B------:R-:W-:Y:S01]  /*2d50*/  LEA.HI.X.SX32 R31, R0, R37.reuse, 0x1, P0 ;  /* 0x00000025001f7211 */ /* 0x080fe200000f0eff */
[----:B------:R-:W-:Y:S01]  /*2d60*/  IMAD R0, R41, 0x4, R12 ;  /* 0x0000000429007824 */ /* 0x000fe200078e020c */
[----:B------:R-:W-:Y:S02]  /*2d70*/  LEA.HI.X.SX32 R29, R29, R37, 0x1, P2 ;  /* 0x000000251d1d7211 */ /* 0x000fe400010f0eff */
[----:B------:R-:W-:-:S02]  /*2d80*/  LEA R34, P2, R4, R163, 0x1 ;  /* 0x000000a304227211 */ /* 0x000fc400078408ff */
[-C--:B------:R-:W-:Y:S01]  /*2d90*/  LEA.HI.X.SX32 R33, R2, R37.reuse, 0x1, P1 ;  /* 0x0000002502217211 */ /* 0x080fe200008f0eff */
[----:B------:R-:W-:Y:S01]  /*2da0*/  IMAD R2, R41, 0x4, R0 ;  /* 0x0000000429027824 */ /* 0x000fe200078e0200 */
[----:B------:R-:W-:Y:S02]  /*2db0*/  LEA.HI.X.SX32 R35, R4, R37, 0x1, P2 ;  /* 0x0000002504237211 */ /* 0x000fe400010f0eff */
[-C--:B------:R-:W-:Y:S02]  /*2dc0*/  LEA R140, P2, R11, R163.reuse, 0x1 ;  /* 0x000000a30b8c7211 */ /* 0x080fe400078408ff */
[----:B------:R-:W-:Y:S02]  /*2dd0*/  LEA R136, P0, R8, R163, 0x1 ;  /* 0x000000a308887211 */ /* 0x000fe400078008ff */
[----:B------:R-:W-:Y:S02]  /*2de0*/  LEA R4, R41, R2, 0x2 ;  /* 0x0000000229047211 */ /* 0x000fe400078e10ff */
[----:B------:R-:W-:-:S02]  /*2df0*/  LEA.HI.X.SX32 R141, R11, R37, 0x1, P2 ;  /* 0x000000250b8d7211 */ /* 0x000fc400010f0eff */
[----:B------:R-:W-:Y:S02]  /*2e00*/  LEA R138, P1, R10, R163, 0x1 ;  /* 0x000000a30a8a7211 */ /* 0x000fe400078208ff */
[----:B------:R-:W-:Y:S01]  /*2e10*/  LEA.HI.X.SX32 R137, R8, R37, 0x1, P0 ;  /* 0x0000002508897211 */ /* 0x000fe200000f0eff */
[C---:B------:R-:W-:Y:S01]  /*2e20*/  IMAD R8, R41.reuse, 0x4, R4 ;  /* 0x0000000429087824 */ /* 0x040fe200078e0204 */
[----:B------:R-:W-:Y:S02]  /*2e30*/  LEA R154, P2, R0, R163, 0x1 ;  /* 0x000000a3009a7211 */ /* 0x000fe400078408ff */
[-C--:B------:R-:W-:Y:S01]  /*2e40*/  LEA.HI.X.SX32 R139, R10, R37.reuse, 0x1, P1 ;  /* 0x000000250a8b7211 */ /* 0x080fe200008f0eff */
[----:B------:R-:W-:Y:S01]  /*2e50*/  IMAD.MOV.U32 R10, RZ, RZ, -0x800000 ;  /* 0xff800000ff0a7424 */ /* 0x000fe200078e00ff */
[----:B------:R-:W-:Y:S01]  /*2e60*/  LEA.HI.X.SX32 R155, R0, R37, 0x1, P2 ;  /* 0x00000025009b7211 */ /* 0x000fe200010f0eff */
[----:B------:R-:W-:Y:S01]  /*2e70*/  IMAD R0, R41, 0x4, R8 ;  /* 0x0000000429007824 */ /* 0x000fe200078e0208 */
[-C--:B------:R-:W-:Y:S01]  /*2e80*/  LEA R142, P0, R3, R163.reuse, 0x1 ;  /* 0x000000a3038e7211 */ /* 0x080fe200078008ff */
[----:B------:R-:W-:Y:S01]  /*2e90*/  IMAD R41, R9, 0xc, RZ ;  /* 0x0000000c09297824 */ /* 0x000fe200078e02ff */
[----:B------:R-:W-:-:S02]  /*2ea0*/  LEA R152, P1, R12, R163, 0x1 ;  /* 0x000000a30c987211 */ /* 0x000fc400078208ff */
[-C--:B------:R-:W-:Y:S01]  /*2eb0*/  LEA.HI.X.SX32 R143, R3, R37.reuse, 0x1, P0 ;  /* 0x00000025038f7211 */ /* 0x080fe200000f0eff */
[C---:B--2---:R-:W-:Y:S01]  /*2ec0*/  IMAD.WIDE R60, R41.reuse, 0x2, R14 ;  /* 0x00000002293c7825 */ /* 0x044fe200078e020e */
[----:B------:R-:W-:Y:S02]  /*2ed0*/  LEA.HI.X.SX32 R153, R12, R37, 0x1, P1 ;  /* 0x000000250c997211 */ /* 0x000fe400008f0eff */
[-C--:B------:R-:W-:Y:S01]  /*2ee0*/  LEA R156, P0, R2, R163.reuse, 0x1 ;  /* 0x000000a3029c7211 */ /* 0x080fe200078008ff */
[----:B---3--:R-:W-:Y:S01]  /*2ef0*/  IMAD.WIDE R56, R41, 0x2, R16 ;  /* 0x0000000229387825 */ /* 0x008fe200078e0210 */
[-C--:B------:R-:W-:Y:S01]  /*2f00*/  LEA R158, P1, R4, R163.reuse, 0x1 ;  /* 0x000000a3049e7211 */ /* 0x080fe200078208ff */
[----:B------:R2:W-:Y:S01]  /*2f10*/  STL.64 [R1+0x1e8], R60 ;  /* 0x0001e83c01007387 */ /* 0x0005e20000100a00 */
[-C--:B------:R-:W-:Y:S01]  /*2f20*/  LEA R160, P2, R8, R163.reuse, 0x1 ;  /* 0x000000a308a07211 */ /* 0x080fe200078408ff */
[C---:B------:R-:W-:Y:S01]  /*2f30*/  IMAD.SHL.U32 R3, R9.reuse, 0x10, RZ ;  /* 0x0000001009037824 */ /* 0x040fe200078e00ff */
[----:B------:R-:W-:Y:S01]  /*2f40*/  LEA R162, P3, R0, R163, 0x1 ;  /* 0x000000a300a27211 */ /* 0x000fe200078608ff */
[----:B------:R3:W-:Y:S01]  /*2f50*/  STL.64 [R1+0x1e0], R56 ;  /* 0x0001e03801007387 */ /* 0x0007e20000100a00 */
[-C--:B------:R-:W-:Y:S01]  /*2f60*/  LEA.HI.X.SX32 R157, R2, R37.reuse, 0x1, P0 ;  /* 0x00000025029d7211 */ /* 0x080fe200000f0eff */
[C---:B------:R-:W-:Y:S01]  /*2f70*/  IMAD R2, R9.reuse, 0xe, RZ ;  /* 0x0000000e09027824 */ /* 0x040fe200078e02ff */
[-C--:B------:R-:W-:Y:S01]  /*2f80*/  LEA.HI.X.SX32 R159, R4, R37.reuse, 0x1, P1 ;  /* 0x00000025049f7211 */ /* 0x080fe200008f0eff */
[C---:B------:R-:W-:Y:S01]  /*2f90*/  IMAD R4, R9.reuse, 0x11, RZ ;  /* 0x0000001109047824 */ /* 0x040fe200078e02ff */
[-C--:B------:R-:W-:Y:S01]  /*2fa0*/  LEA.HI.X.SX32 R161, R8, R37.reuse, 0x1, P2 ;  /* 0x0000002508a17211 */ /* 0x080fe200010f0eff */
[----:B------:R-:W-:Y:S01]  /*2fb0*/  IMAD.MOV.U32 R12, RZ, RZ, -0x800000 ;  /* 0xff800000ff0c7424 */ /* 0x000fe200078e00ff */
[----:B------:R-:W-:Y:S01]  /*2fc0*/  LEA.HI.X.SX32 R163, R0, R37, 0x1, P3 ;  /* 0x0000002500a37211 */ /* 0x000fe200018f0eff */
[C---:B------:R-:W-:Y:S01]  /*2fd0*/  IMAD R37, R9.reuse, 0xd, RZ ;  /* 0x0000000d09257824 */ /* 0x040fe200078e02ff */
[----:B------:R-:W-:Y:S01]  /*2fe0*/  MOV R13, 0xff800000 ;  /* 0xff800000000d7802 */ /* 0x000fe20000000f00 */
[----:B------:R-:W-:Y:S01]  /*2ff0*/  IMAD R0, R9, 0xf, RZ ;  /* 0x0000000f09007824 */ /* 0x000fe200078e02ff */
[----:B------:R-:W-:Y:S01]  /*3000*/  CS2R R8, SRZ ;  /* 0x0000000000087805 */ /* 0x000fe2000001ff00 */
[----:B-1----:R-:W-:Y:S01]  /*3010*/  IMAD.WIDE R58, R37, 0x2, R14 ;  /* 0x00000002253a7825 */ /* 0x002fe200078e020e */
[----:B------:R-:W-:-:S03]  /*3020*/  MOV R11, 0xff800000 ;  /* 0xff800000000b7802 */ /* 0x000fc60000000f00 */
[----:B--2---:R-:W-:Y:S01]  /*3030*/  IMAD.WIDE R60, R37, 0x2, R16 ;  /* 0x00000002253c7825 */ /* 0x004fe200078e0210 */
[----:B------:R1:W-:Y:S03]  /*3040*/  STL.64 [R1+0x1d8], R58 ;  /* 0x0001d83a01007387 */ /* 0x0003e60000100a00 */
[C---:B---3--:R-:W-:Y:S01]  /*3050*/  IMAD.WIDE R56, R2.reuse, 0x2, R14 ;  /* 0x0000000202387825 */ /* 0x048fe200078e020e */
[----:B------:R2:W-:Y:S04]  /*3060*/  STL.64 [R1+0x1d0], R60 ;  /* 0x0001d03c01007387 */ /* 0x0005e80000100a00 */
[----:B------:R3:W-:Y:S01]  /*3070*/  STL.64 [R1+0x1c8], R56 ;  /* 0x0001c83801007387 */ /* 0x0007e20000100a00 */
[----:B-1----:R-:W-:-:S04]  /*3080*/  IMAD.WIDE R58, R2, 0x2, R16 ;  /* 0x00000002023a7825 */ /* 0x002fc800078e0210 */
[C---:B--2---:R-:W-:Y:S01]  /*3090*/  IMAD.WIDE R60, R0.reuse, 0x2, R14 ;  /* 0x00000002003c7825 */ /* 0x044fe200078e020e */
[----:B------:R1:W-:Y:S03]  /*30a0*/  STL.64 [R1+0x1c0], R58 ;  /* 0x0001c03a01007387 */ /* 0x0003e60000100a00 */
[----:B---3--:R-:W-:Y:S01]  /*30b0*/  IMAD.WIDE R56, R0, 0x2, R16 ;  /* 0x0000000200387825 */ /* 0x008fe200078e0210 */
[----:B------:R-:W-:Y:S04]  /*30c0*/  STL.64 [R1+0x1b8], R60 ;  /* 0x0001b83c01007387 */ /* 0x000fe80000100a00 */
[----:B------:R2:W-:Y:S01]  /*30d0*/  STL.64 [R1+0x1b0], R56 ;  /* 0x0001b03801007387 */ /* 0x0005e20000100a00 */
[----:B-1----:R-:W-:-:S04]  /*30e0*/  IMAD.WIDE R58, R3, 0x2, R14 ;  /* 0x00000002033a7825 */ /* 0x002fc800078e020e */
[----:B------:R-:W-:Y:S01]  /*30f0*/  IMAD.WIDE R2, R3, 0x2, R16 ;  /* 0x0000000203027825 */ /* 0x000fe200078e0210 */
[----:B------:R1:W-:Y:S03]  /*3100*/  STL.64 [R1+0x1a8], R58 ;  /* 0x0001a83a01007387 */ /* 0x0003e60000100a00 */
[C---:B--2---:R-:W-:Y:S01]  /*3110*/  IMAD.WIDE R56, R4.reuse, 0x2, R14 ;  /* 0x0000000204387825 */ /* 0x044fe200078e020e */
[----:B------:R2:W-:Y:S04]  /*3120*/  STL.64 [R1+0x1a0], R2 ;  /* 0x0001a00201007387 */ /* 0x0005e80000100a00 */
[----:B------:R3:W-:Y:S01]  /*3130*/  STL.64 [R1+0x198], R56 ;  /* 0x0001983801007387 */ /* 0x0007e20000100a00 */
[----:B-1----:R-:W-:-:S04]  /*3140*/  IMAD.WIDE R58, R4, 0x2, R16 ;  /* 0x00000002043a7825 */ /* 0x002fc800078e0210 */
[C---:B--2---:R-:W-:Y:S01]  /*3150*/  IMAD.WIDE R2, R36.reuse, 0x2, R14 ;  /* 0x0000000224027825 */ /* 0x044fe200078e020e */
[----:B------:R-:W-:Y:S03]  /*3160*/  STL.64 [R1+0x190], R58 ;  /* 0x0001903a01007387 */ /* 0x000fe60000100a00 */
[----:B---3--:R-:W-:Y:S01]  /*3170*/  IMAD.WIDE R56, R36, 0x2, R16 ;  /* 0x0000000224387825 */ /* 0x008fe200078e0210 */
[----:B------:R1:W-:Y:S03]  /*3180*/  STL.64 [R1+0x188], R2 ;  /* 0x0001880201007387 */ /* 0x0003e60000100a00 */
[C---:B------:R-:W-:Y:S01]  /*3190*/  IMAD.WIDE R36, R38.reuse, 0x2, R14 ;  /* 0x0000000226247825 */ /* 0x040fe200078e020e */
[----:B------:R2:W-:Y:S04]  /*31a0*/  STL.64 [R1+0x180], R56 ;  /* 0x0001803801007387 */ /* 0x0005e80000100a00 */
[----:B------:R3:W-:Y:S01]  /*31b0*/  STL.64 [R1+0x178], R36 ;  /* 0x0001782401007387 */ /* 0x0007e20000100a00 */
[----:B-1----:R-:W-:-:S04]  /*31c0*/  IMAD.WIDE R2, R38, 0x2, R16 ;  /* 0x0000000226027825 */ /* 0x002fc800078e0210 */
[C---:B--2---:R-:W-:Y:S01]  /*31d0*/  IMAD.WIDE R56, R39.reuse, 0x2, R14 ;  /* 0x0000000227387825 */ /* 0x044fe200078e020e */
[----:B------:R1:W-:Y:S03]  /*31e0*/  STL.64 [R1+0x170], R2 ;  /* 0x0001700201007387 */ /* 0x0003e60000100a00 */
[--C-:B---3--:R-:W-:Y:S01]  /*31f0*/  IMAD.WIDE R36, R39, 0x2, R16.reuse ;  /* 0x0000000227247825 */ /* 0x108fe200078e0210 */
[----:B------:R-:W-:Y:S03]  /*3200*/  STL.64 [R1+0x168], R56 ;  /* 0x0001683801007387 */ /* 0x000fe60000100a00 */
[C---:B------:R-:W-:Y:S01]  /*3210*/  IMAD.WIDE R38, R40.reuse, 0x2, R16 ;  /* 0x0000000228267825 */ /* 0x040fe200078e0210 */
[----:B------:R2:W-:Y:S03]  /*3220*/  STL.64 [R1+0x160], R36 ;  /* 0x0001602401007387 */ /* 0x0005e60000100a00 */
[----:B-1----:R-:W-:-:S05]  /*3230*/  IMAD.WIDE R2, R40, 0x2, R14 ;  /* 0x0000000228027825 */ /* 0x002fca00078e020e */
[----:B------:R1:W-:Y:S01]  /*3240*/  STL.64 [R1+0x158], R2 ;  /* 0x0001580201007387 */ /* 0x0003e20000100a00 */
[----:B--2---:R-:W-:-:S03]  /*3250*/  IMAD.WIDE R36, R42, 0x2, R14 ;  /* 0x000000022a247825 */ /* 0x004fc600078e020e */
[----:B------:R2:W-:Y:S04]  /*3260*/  STL.64 [R1+0x150], R38 ;  /* 0x0001502601007387 */ /* 0x0005e80000100a00 */
[----:B------:R3:W-:Y:S01]  /*3270*/  STL.64 [R1+0x148], R36 ;  /* 0x0001482401007387 */ /* 0x0007e20000100a00 */
[----:B-1----:R-:W-:-:S04]  /*3280*/  IMAD.WIDE R2, R42, 0x2, R16 ;  /* 0x000000022a027825 */ /* 0x002fc800078e0210 */
[C---:B--2---:R-:W-:Y:S01]  /*3290*/  IMAD.WIDE R38, R43.reuse, 0x2, R14 ;  /* 0x000000022b267825 */ /* 0x044fe200078e020e */
[----:B------:R1:W-:Y:S03]  /*32a0*/  STL.64 [R1+0x140], R2 ;  /* 0x0001400201007387 */ /* 0x0003e60000100a00 */
[----:B---3--:R-:W-:Y:S01]  /*32b0*/  IMAD.WIDE R36, R43, 0x2, R16 ;  /* 0x000000022b247825 */ /* 0x008fe200078e0210 */
[----:B------:R2:W-:Y:S04]  /*32c0*/  STL.64 [R1+0x138], R38 ;  /* 0x0001382601007387 */ /* 0x0005e80000100a00 */
[----:B------:R3:W-:Y:S01]  /*32d0*/  STL.64 [R1+0x130], R36 ;  /* 0x0001302401007387 */ /* 0x0007e20000100a00 */
[----:B-1----:R-:W-:-:S04]  /*32e0*/  IMAD.WIDE R2, R44, 0x2, R14 ;  /* 0x000000022c027825 */ /* 0x002fc800078e020e */
        /* <DEDUP_REMOVED lines=29> */
[----:B-1----:R-:W-:-:S05]  /*34c0*/  IMAD.WIDE R2, R54, 0x2, R16 ;  /* 0x0000000236027825 */ /* 0x002fca00078e0210 */
[----:B0-----:R2:W-:Y:S02]  /*34d0*/  STL.64 [R1+0xb0], R2 ;  /* 0x0000b00201007387 */ /* 0x0015e40000100a00 */
.L_x_1:
[----:B------:R-:W3:Y:S04]  /*34e0*/  LDL.64 R50, [R1+0x258] ;  /* 0x0002580001327983 */ /* 0x000ee80000100a00 */
[----:B--2---:R-:W2:Y:S04]  /*34f0*/  LDL.64 R36, [R1+0x260] ;  /* 0x0002600001247983 */ /* 0x004ea80000100a00 */
[----:B------:R-:W4:Y:S04]  /*3500*/  LDL.64 R38, [R1+0x250] ;  /* 0x0002500001267983 */ /* 0x000f280000100a00 */
[----:B------:R-:W5:Y:S04]  /*3510*/  LDL.64 R52, [R1+0x240] ;  /* 0x0002400001347983 */ /* 0x000f680000100a00 */
[----:B------:R-:W5:Y:S04]  /*3520*/  LDL.64 R40, [R1+0x238] ;  /* 0x0002380001287983 */ /* 0x000f680000100a00 */
[----:B------:R-:W5:Y:S04]  /*3530*/  LDL.64 R46, [R1+0x230] ;  /* 0x00023000012e7983 */ /* 0x000f680000100a00 */
[----:B------:R-:W5:Y:S04]  /*3540*/  LDL.64 R70, [R1+0x228] ;  /* 0x0002280001467983 */ /* 0x000f680000100a00 */
[----:B------:R-:W5:Y:S04]  /*3550*/  LDL.64 R144, [R1+0x220] ;  /* 0x0002200001907983 */ /* 0x000f680000100a00 */
[----:B------:R-:W5:Y:S01]  /*3560*/  LDL.64 R68, [R1+0x218] ;  /* 0x0002180001447983 */ /* 0x000f620000100a00 */
[C---:B------:R-:W-:Y:S01]  /*3570*/  IMAD.WIDE R2, R8.reuse, 0x2, R16 ;  /* 0x0000000208027825 */ /* 0x040fe200078e0210 */
[----:B------:R-:W0:Y:S02]  /*3580*/  LDC R198, c[0x0][0x3c4] ;  /* 0x0000f100ffc67b82 */ /* 0x000e240000000800 */
[----:B------:R-:W5:Y:S04]  /*3590*/  LDL.64 R66, [R1+0x208] ;  /* 0x0002080001427983 */ /* 0x000f680000100a00 */
        /* <DEDUP_REMOVED lines=9> */
[----:B------:R-:W5:Y:S04]  /*3630*/  LDG.E.U16 R2, desc[UR10][R2.64] ;  /* 0x0000000a02027981 */ /* 0x000f68000c1e1500 */
[----:B------:R-:W5:Y:S04]  /*3640*/  LDL.64 R148, [R1+0x1a8] ;  /* 0x0001a80001947983 */ /* 0x000f680000100a00 */
[----:B------:R-:W5:Y:S04]  /*3650*/  LDL.64 R210, [R1+0x140] ;  /* 0x0001400001d27983 */ /* 0x000f680000100a00 */
[----:B------:R-:W5:Y:S04]  /*3660*/  LDL.64 R222, [R1+0x160] ;  /* 0x0001600001de7983 */ /* 0x000f680000100a00 */
[----:B------:R-:W5:Y:S04]  /*3670*/  LDL.64 R214, [R1+0x148] ;  /* 0x0001480001d67983 */ /* 0x000f680000100a00 */
[----:B------:R-:W5:Y:S04]  /*3680*/  LDL.64 R48, [R1+0x248] ;  /* 0x0002480001307983 */ /* 0x000f680000100a00 */
[----:B------:R-:W5:Y:S01]  /*3690*/  LDL.64 R218, [R1+0x158] ;  /* 0x0001580001da7983 */ /* 0x000f620000100a00 */
[----:B------:R-:W-:-:S03]  /*36a0*/  IMAD.WIDE R44, R8, 0x2, R14 ;  /* 0x00000002082c7825 */ /* 0x000fc600078e020e */
[----:B------:R-:W5:Y:S04]  /*36b0*/  LDL.64 R196, [R1+0x138] ;  /* 0x0001380001c47983 */ /* 0x000f680000100a00 */
[----:B------:R-:W5:Y:S04]  /*36c0*/  LDG.E.U16 R44, desc[UR10][R44.64] ;  /* 0x0000000a2c2c7981 */ /* 0x000f68000c1e1500 */
[----:B------:R-:W5:Y:S04]  /*36d0*/  LDL.64 R226, [R1+0x118] ;  /* 0x0001180001e27983 */ /* 0x000f680000100a00 */
[----:B------:R-:W5:Y:S04]  /*36e0*/  LDL.64 R242, [R1+0xf0] ;  /* 0x0000f00001f27983 */ /* 0x000f680000100a00 */
[----:B------:R-:W5:Y:S04]  /*36f0*/  LDL.64 R238, [R1+0xe8] ;  /* 0x0000e80001ee7983 */ /* 0x000f680000100a00 */
[----:B------:R-:W5:Y:S04]  /*3700*/  LDL.64 R234, [R1+0xe0] ;  /* 0x0000e00001ea7983 */ /* 0x000f680000100a00 */
[----:B------:R-:W5:Y:S01]  /*3710*/  LDL.64 R230, [R1+0xd0] ;  /* 0x0000d00001e67983 */ /* 0x000f620000100a00 */
[----:B---3--:R-:W-:-:S03]  /*3720*/  IMAD.WIDE R54, R8, 0x2, R50 ;  /* 0x0000000208367825 */ /* 0x008fc600078e0232 */
[----:B------:R-:W3:Y:S01]  /*3730*/  LDL.64 R50, [R1+0x1f8] ;  /* 0x0001f80001327983 */ /* 0x000ee20000100a00 */
[----:B--2---:R-:W-:-:S03]  /*3740*/  IMAD.WIDE R36, R8, 0x2, R36 ;  /* 0x0000000208247825 */ /* 0x004fc600078e0224 */
[----:B------:R-:W2:Y:S01]  /*3750*/  LDG.E.U16 R54, desc[UR10][R54.64] ;  /* 0x0000000a36367981 */ /* 0x000ea2000c1e1500 */
[----:B----4-:R-:W-:-:S03]  /*3760*/  IMAD.WIDE R38, R8, 0x2, R38 ;  /* 0x0000000208267825 */ /* 0x010fc600078e0226 */
[----:B------:R1:W4:Y:S01]  /*3770*/  LDG.E.U16 R59, desc[UR10][R36.64] ;  /* 0x0000000a243b7981 */ /* 0x000322000c1e1500 */
[----:B-----5:R-:W-:-:S04]  /*3780*/  IMAD.WIDE R40, R8, 0x2, R40 ;  /* 0x0000000208287825 */ /* 0x020fc800078e0228 */
[C---:B-1----:R-:W-:Y:S02]  /*3790*/  IMAD.WIDE R36, R8.reuse, 0x2, R52 ;  /* 0x0000000208247825 */ /* 0x042fe400078e0234 */
[----:B------:R1:W5:Y:S04]  /*37a0*/  LDG.E.U16 R53, desc[UR10][R38.64] ;  /* 0x0000000a26357981 */ /* 0x000368000c1e1500 */
[----:B------:R-:W2:Y:S01]  /*37b0*/  LDG.E.U16 R41, desc[UR10][R40.64] ;  /* 0x0000000a28297981 */ /* 0x000ea2000c1e1500 */
[----:B-1----:R-:W-:-:S03]  /*37c0*/  IMAD.WIDE R38, R8, 0x2, R46 ;  /* 0x0000000208267825 */ /* 0x002fc600078e022e */
[----:B------:R1:W2:Y:S04]  /*37d0*/  LDG.E.U16 R47, desc[UR10][R36.64] ;  /* 0x0000000a242f7981 */ /* 0x0002a8000c1e1500 */
[----:B------:R0:W2:Y:S01]  /*37e0*/  LDG.E.U16 R40, desc[UR10][R38.64] ;  /* 0x0000000a26287981 */ /* 0x0000a2000c1e1500 */
[----:B-1----:R-:W-:-:S03]  /*37f0*/  IMAD.WIDE R36, R8, 0x2, R70 ;  /* 0x0000000208247825 */ /* 0x002fc600078e0246 */
[----:B------:R-:W2:Y:S01]  /*3800*/  LDL.64 R70, [R1+0x1c8] ;  /* 0x0001c80001467983 */ /* 0x000ea20000100a00 */
[----:B0-----:R-:W-:-:S03]  /*3810*/  IMAD.WIDE R38, R8, 0x2, R144 ;  /* 0x0000000208267825 */ /* 0x001fc600078e0290 */
[----:B------:R-:W4:Y:S04]  /*3820*/  LDL.64 R144, [R1+0x1b0] ;  /* 0x0001b00001907983 */ /* 0x000f280000100a00 */
[----:B------:R0:W4:Y:S04]  /*3830*/  LDG.E.U16 R0, desc[UR10][R36.64] ;  /* 0x0000000a24007981 */ /* 0x000128000c1e1500 */
[----:B------:R1:W4:Y:S01]  /*3840*/  LDG.E.U16 R3, desc[UR10][R38.64] ;  /* 0x0000000a26037981 */ /* 0x000322000c1e1500 */
[----:B0-----:R-:W-:-:S04]  /*3850*/  IMAD.WIDE R36, R8, 0x2, R66 ;  /* 0x0000000208247825 */ /* 0x001fc800078e0242 */
[C---:B-1----:R-:W-:Y:S01]  /*3860*/  IMAD.WIDE R38, R8.reuse, 0x2, R60 ;  /* 0x0000000208267825 */ /* 0x042fe200078e023c */
[----:B------:R0:W5:Y:S03]  /*3870*/  LDG.E.U16 R67, desc[UR10][R36.64] ;  /* 0x0000000a24437981 */ /* 0x000166000c1e1500 */
[C---:B------:R-:W-:Y:S01]  /*3880*/  IMAD.WIDE R42, R8.reuse, 0x2, R42 ;  /* 0x00000002082a7825 */ /* 0x040fe200078e022a */
[----:B------:R-:W5:Y:S04]  /*3890*/  LDL.64 R60, [R1+0x1a0] ;  /* 0x0001a000013c7983 */ /* 0x000f680000100a00 */
[----:B------:R1:W5:Y:S01]  /*38a0*/  LDG.E.U16 R66, desc[UR10][R38.64] ;  /* 0x0000000a26427981 */ /* 0x000362000c1e1500 */
[----:B0-----:R-:W-:-:S03]  /*38b0*/  IMAD.WIDE R36, R8, 0x2, R192 ;  /* 0x0000000208247825 */ /* 0x001fc600078e02c0 */
[----:B------:R-:W5:Y:S01]  /*38c0*/  LDL.64 R192, [R1+0x198] ;  /* 0x0001980001c07983 */ /* 0x000f620000100a00 */
[----:B------:R-:W-:-:S03]  /*38d0*/  IMAD.WIDE R168, R8, 0x2, R68 ;  /* 0x0000000208a87825 */ /* 0x000fc600078e0244 */
[----:B------:R0:W5:Y:S01]  /*38e0*/  LDG.E.U16 R69, desc[UR10][R42.64] ;  /* 0x0000000a2a457981 */ /* 0x000162000c1e1500 */
[----:B-1----:R-:W-:-:S03]  /*38f0*/  IMAD.WIDE R38, R8, 0x2, R62 ;  /* 0x0000000208267825 */ /* 0x002fc600078e023e */
[----:B------:R1:W5:Y:S04]  /*3900*/  LDG.E.U16 R62, desc[UR10][R36.64] ;  /* 0x0000000a243e7981 */ /* 0x000368000c1e1500 */
[----:B------:R-:W5:Y:S01]  /*3910*/  LDG.E.U16 R168, desc[UR10][R168.64] ;  /* 0x0000000aa8a87981 */ /* 0x000f62000c1e1500 */
[----:B0-----:R-:W-:-:S03]  /*3920*/  IMAD.WIDE R42, R8, 0x2, R64 ;  /* 0x00000002082a7825 */ /* 0x001fc600078e0240 */
[----:B------:R-:W5:Y:S01]  /*3930*/  LDL.64 R64, [R1+0x190] ;  /* 0x0001900001407983 */ /* 0x000f620000100a00 */
[----:B-1----:R-:W-:-:S03]  /*3940*/  IMAD.WIDE R36, R8, 0x2, R56 ;  /* 0x0000000208247825 */ /* 0x002fc600078e0238 */
[----:B------:R0:W5:Y:S04]  /*3950*/  LDG.E.U16 R57, desc[UR10][R38.64] ;  /* 0x0000000a26397981 */ /* 0x000168000c1e1500 */
[----:B------:R-:W5:Y:S04]  /*3960*/  LDG.E.U16 R58, desc[UR10][R42.64] ;  /* 0x0000000a2a3a7981 */ /* 0x000f68000c1e1500 */
[----:B------:R1:W5:Y:S01]  /*3970*/  LDG.E.U16 R52, desc[UR10][R36.64] ;  /* 0x0000000a24347981 */ /* 0x000362000c1e1500 */
[----:B0-----:R-:W-:-:S03]  /*3980*/  IMAD.WIDE R38, R8, 0x2, R194 ;  /* 0x0000000208267825 */ /* 0x001fc600078e02c2 */
[----:B------:R-:W5:Y:S04]  /*3990*/  LDL.64 R194, [R1+0x168] ;  /* 0x0001680001c27983 */ /* 0x000f680000100a00 */
[----:B------:R-:W5:Y:S01]  /*39a0*/  LDG.E.U16 R45, desc[UR10][R38.64] ;  /* 0x0000000a262d7981 */ /* 0x000f62000c1e1500 */
[----:B-1----:R-:W-:-:S03]  /*39b0*/  IMAD.WIDE R36, R8, 0x2, R146 ;  /* 0x0000000208247825 */ /* 0x002fc600078e0292 */
[----:B------:R-:W5:Y:S04]  /*39c0*/  LDL.64 R146, [R1+0x178] ;  /* 0x0001780001927983 */ /* 0x000f680000100a00 */
[----:B------:R-:W5:Y:S01]  /*39d0*/  LDG.E.U16 R39, desc[UR10][R36.64] ;  /* 0x0000000a24277981 */ /* 0x000f62000c1e1500 */
[----:B---3--:R-:W-:-:S05]  /*39e0*/  IMAD.WIDE R50, R8, 0x2, R50 ;  /* 0x0000000208327825 */ /* 0x008fca00078e0232 */
[----:B------:R0:W3:Y:S02]  /*39f0*/  LDG.E.U16 R63, desc[UR10][R50.64] ;  /* 0x0000000a323f7981 */ /* 0x0000e4000c1e1500 */
[C---:B0-----:R-:W-:Y:S02]  /*3a00*/  IMAD.WIDE R50, R8.reuse, 0x2, R150 ;  /* 0x0000000208327825 */ /* 0x041fe400078e0296 */
[----:B------:R-:W3:Y:S02]  /*3a10*/  LDL.64 R150, [R1+0x188] ;  /* 0x0001880001967983 */ /* 0x000ee40000100a00 */
[C---:B--2---:R-:W-:Y:S02]  /*3a20*/  IMAD.WIDE R42, R8.reuse, 0x2, R70 ;  /* 0x00000002082a7825 */ /* 0x044fe400078e0246 */
[----:B------:R-:W2:Y:S04]  /*3a30*/  LDG.E.U16 R51, desc[UR10][R50.64] ;  /* 0x0000000a32337981 */ /* 0x000ea8000c1e1500 */
[----:B------:R4:W2:Y:S04]  /*3a40*/  LDG.E.U16 R46, desc[UR10][R42.64] ;  /* 0x0000000a2a2e7981 */ /* 0x0008a8000c1e1500 */
[----:B------:R-:W2:Y:S01]  /*3a50*/  LDL.64 R70, [R1+0x180] ;  /* 0x0001800001467983 */ /* 0x000ea20000100a00 */
[----:B----4-:R-:W-:-:S03]  /*3a60*/  IMAD.WIDE R42, R8, 0x2, R144 ;  /* 0x00000002082a7825 */ /* 0x010fc600078e0290 */
[----:B------:R-:W4:Y:S01]  /*3a70*/  LDL.64 R144, [R1+0x170] ;  /* 0x0001700001907983 */ /* 0x000f220000100a00 */
[----:B------:R-:W-:-:S03]  /*3a80*/  IMAD.WIDE R36, R8, 0x2, R148 ;  /* 0x0000000208247825 */ /* 0x000fc600078e0294 */
[----:B------:R-:W4:Y:S04]  /*3a90*/  LDL.64 R148, [R1+0x150] ;  /* 0x0001500001947983 */ /* 0x000f280000100a00 */
[----:B------:R0:W4:Y:S01]  /*3aa0*/  LDG.E.U16 R38, desc[UR10][R42.64] ;  /* 0x0000000a2a267981 */ /* 0x000122000c1e1500 */
[----:B-----5:R-:W-:-:S03]  /*3ab0*/  IMAD.WIDE R60, R8, 0x2, R60 ;  /* 0x00000002083c7825 */ /* 0x020fc600078e023c */
[----:B------:R-:W5:Y:S04]  /*3ac0*/  LDG.E.U16 R36, desc[UR10][R36.64] ;  /* 0x0000000a24247981 */ /* 0x000f68000c1e1500 */
[----:B------:R-:W5:Y:S01]  /*3ad0*/  LDG.E.U16 R169, desc[UR10][R60.64] ;  /* 0x0000000a3ca97981 */ /* 0x000f62000c1e1500 */
[----:B0-----:R-:W-:-:S03]  /*3ae0*/  IMAD.WIDE R42, R8, 0x2, R192 ;  /* 0x00000002082a7825 */ /* 0x001fc600078e02c0 */
[----:B------:R-:W5:Y:S04]  /*3af0*/  LDL.64 R192, [R1+0x130] ;  /* 0x0001300001c07983 */ /* 0x000f680000100a00 */
[----:B------:R0:W5:Y:S01]  /*3b00*/  LDG.E.U16 R68, desc[UR10][R42.64] ;  /* 0x0000000a2a447981 */ /* 0x000162000c1e1500 */
[----:B------:R-:W-:-:S06]  /*3b10*/  IMAD.WIDE R64, R8, 0x2, R64 ;  /* 0x0000000208407825 */ /* 0x000fcc00078e0240 */
[----:B------:R-:W5:Y:S01]  /*3b20*/  LDG.E.U16 R64, desc[UR10][R64.64] ;  /* 0x0000000a40407981 */ /* 0x000f62000c1e1500 */
[----:B0-----:R-:W-:-:S03]  /*3b30*/  IMAD.WIDE R42, R8, 0x2, R194 ;  /* 0x00000002082a7825 */ /* 0x001fc600078e02c2 */
[----:B------:R-:W5:Y:S01]  /*3b40*/  LDL.64 R194, [R1+0x120] ;  /* 0x0001200001c27983 */ /* 0x000f620000100a00 */
[----:B------:R-:W-:-:S05]  /*3b50*/  IMAD.WIDE R146, R8, 0x2, R146 ;  /* 0x0000000208927825 */ /* 0x000fca00078e0292 */
[----:B------:R0:W5:Y:S01]  /*3b60*/  LDG.E.U16 R55, desc[UR10][R146.64] ;  /* 0x0000000a92377981 */ /* 0x000162000c1e1500 */
[----:B------:R-:W-:-:S06]  /*3b70*/  IMAD.WIDE R48, R8, 0x2, R48 ;  /* 0x0000000208307825 */ /* 0x000fcc00078e0230 */
[----:B------:R-:W5:Y:S01]  /*3b80*/  LDG.E.U16 R48, desc[UR10][R48.64] ;  /* 0x0000000a30307981 */ /* 0x000f62000c1e1500 */
[----:B0-----:R-:W-:-:S03]  /*3b90*/  IMAD.WIDE R146, R8, 0x2, R214 ;  /* 0x0000000208927825 */ /* 0x001fc600078e02d6 */
[----:B------:R-:W5:Y:S04]  /*3ba0*/  LDL.64 R214, [R1+0x100] ;  /* 0x0001000001d67983 */ /* 0x000f680000100a00 */
[----:B------:R-:W5:Y:S04]  /*3bb0*/  LDG.E.U16 R4, desc[UR10][R146.64] ;  /* 0x0000000a92047981 */ /* 0x000f68000c1e1500 */
[----:B------:R0:W5:Y:S02]  /*3bc0*/  LDG.E.U16 R49, desc[UR10][R42.64] ;  /* 0x0000000a2a317981 */ /* 0x000164000c1e1500 */
[----:B0-----:R-:W-:-:S02]  /*3bd0*/  IMAD.WIDE R42, R8, 0x2, R218 ;  /* 0x00000002082a7825 */ /* 0x001fc400078e02da */
[----:B------:R-:W5:Y:S02]  /*3be0*/  LDL.64 R218, [R1+0xf8] ;  /* 0x0000f80001da7983 */ /* 0x000f640000100a00 */
[----:B------:R-:W-:Y:S02]  /*3bf0*/  IMAD R199, R198, 0x3, RZ ;  /* 0x00000003c6c77824 */ /* 0x000fe400078e02ff */
[----:B------:R-:W5:Y:S01]  /*3c00*/  LDG.E.U16 R42, desc[UR10][R42.64] ;  /* 0x0000000a2a2a7981 */ /* 0x000f62000c1e1500 */
[----:B---3--:R-:W-:-:S03]  /*3c10*/  IMAD.WIDE R60, R8, 0x2, R150 ;  /* 0x00000002083c7825 */ /* 0x008fc600078e0296 */
[----:B------:R-:W3:Y:S04]  /*3c20*/  LDL.64 R150, [R1+0x128] ;  /* 0x0001280001967983 */ /* 0x000ee80000100a00 */
[----:B------:R-:W3:Y:S01]  /*3c30*/  LDG.E.U16 R60, desc[UR10][R60.64] ;  /* 0x0000000a3c3c7981 */ /* 0x000ee2000c1e1500 */
[----:B--2---:R-:W-:-:S05]  /*3c40*/  IMAD.WIDE R70, R8, 0x2, R70 ;  /* 0x0000000208467825 */ /* 0x004fca00078e0246 */
[----:B------:R0:W2:Y:S01]  /*3c50*/  LDG.E.U16 R65, desc[UR10][R70.64] ;  /* 0x0000000a46417981 */ /* 0x0000a2000c1e1500 */
[----:B----4-:R-:W-:-:S05]  /*3c60*/  IMAD.WIDE R144, R8, 0x2, R144 ;  /* 0x0000000208907825 */ /* 0x010fca00078e0290 */
[----:B------:R1:W4:Y:S01]  /*3c70*/  LDG.E.U16 R61, desc[UR10][R144.64] ;  /* 0x0000000a903d7981 */ /* 0x000322000c1e1500 */
[----:B0-----:R-:W-:-:S03]  /*3c80*/  IMAD.WIDE R70, R8, 0x2, R222 ;  /* 0x0000000208467825 */ /* 0x001fc600078e02de */
[----:B------:R-:W2:Y:S01]  /*3c90*/  LDL.64 R222, [R1+0x110] ;  /* 0x0001100001de7983 */ /* 0x000ea20000100a00 */
[----:B------:R-:W-:-:S03]  /*3ca0*/  IMAD.WIDE R148, R8, 0x2, R148 ;  /* 0x0000000208947825 */ /* 0x000fc600078e0294 */
[----:B------:R0:W4:Y:S01]  /*3cb0*/  LDG.E.U16 R56, desc[UR10][R70.64] ;  /* 0x0000000a46387981 */ /* 0x000122000c1e1500 */
[----:B-1----:R-:W-:-:S03]  /*3cc0*/  IMAD.WIDE R144, R8, 0x2, R210 ;  /* 0x0000000208907825 */ /* 0x002fc600078e02d2 */
[----:B------:R-:W4:Y:S01]  /*3cd0*/  LDL.64 R210, [R1+0x108] ;  /* 0x0001080001d27983 */ /* 0x000f220000100a00 */
[----:B-----5:R-:W-:-:S03]  /*3ce0*/  IMAD.WIDE R192, R8, 0x2, R192 ;  /* 0x0000000208c07825 */ /* 0x020fc600078e02c0 */
[----:B------:R-:W5:Y:S01]  /*3cf0*/  LDG.E.U16 R50, desc[UR10][R148.64] ;  /* 0x0000000a94327981 */ /* 0x000f62000c1e1500 */
[----:B0-----:R-:W-:-:S03]  /*3d00*/  IMAD.WIDE R70, R8, 0x2, R196 ;  /* 0x0000000208467825 */ /* 0x001fc600078e02c4 */
[----:B------:R-:W5:Y:S01]  /*3d10*/  LDG.E.U16 R43, desc[UR10][R144.64] ;  /* 0x0000000a902b7981 */ /* 0x000f62000c1e1500 */
[----:B------:R-:W-:-:S03]  /*3d20*/  IMAD.SHL.U32 R196, R198, 0x2, RZ ;  /* 0x00000002c6c47824 */ /* 0x000fc600078e00ff */
[----:B------:R-:W5:Y:S04]  /*3d30*/  LDG.E.U16 R192, desc[UR10][R192.64] ;  /* 0x0000000ac0c07981 */ /* 0x000f68000c1e1500 */
[----:B------:R0:W5:Y:S02]  /*3d40*/  LDG.E.U16 R37, desc[UR10][R70.64] ;  /* 0x0000000a46257981 */ /* 0x000164000c1e1500 */
[----:B0-----:R-:W-:-:S04]  /*3d50*/  IMAD.WIDE R70, R196, 0x2, R14 ;  /* 0x00000002c4467825 */ /* 0x001fc800078e020e */
[----:B------:R-:W-:-:S05]  /*3d60*/  IMAD.WIDE R146, R8, 0x2, R194 ;  /* 0x0000000208927825 */ /* 0x000fca00078e02c2 */
[----:B------:R0:W5:Y:S01]  /*3d70*/  LDG.E.U16 R194, desc[UR10][R146.64] ;  /* 0x0000000a92c27981 */ /* 0x000162000c1e1500 */
[----:B------:R-:W-:-:S04]  /*3d80*/  IMAD.WIDE R70, R8, 0x2, R70 ;  /* 0x0000000208467825 */ /* 0x000fc800078e0246 */
[----:B------:R-:W-:Y:S01]  /*3d90*/  IMAD.WIDE R144, R198, 0x2, R16 ;  /* 0x00000002c6907825 */ /* 0x000fe200078e0210 */
[----:B------:R1:W5:Y:S03]  /*3da0*/  LDG.E.U16 R197, desc[UR10][R70.64] ;  /* 0x0000000a46c57981 */ /* 0x000366000c1e1500 */
[----:B0-----:R-:W-:-:S04]  /*3db0*/  IMAD.WIDE R146, R199, 0x2, R14 ;  /* 0x00000002c7927825 */ /* 0x001fc800078e020e */
[----:B------:R-:W-:-:S04]  /*3dc0*/  IMAD.WIDE R146, R8, 0x2, R146 ;  /* 0x0000000208927825 */ /* 0x000fc800078e0292 */
[C---:B-1----:R-:W-:Y:S02]  /*3dd0*/  IMAD.WIDE R70, R8.reuse, 0x2, R226 ;  /* 0x0000000208467825 */ /* 0x042fe400078e02e2 */
[----:B------:R-:W5:Y:S02]  /*3de0*/  LDL.64 R226, [R1+0xc0] ;  /* 0x0000c00001e27983 */ /* 0x000f640000100a00 */
[----:B------:R-:W-:-:S04]  /*3df0*/  IMAD.WIDE R144, R8, 0x2, R144 ;  /* 0x0000000208907825 */ /* 0x000fc800078e0290 */
[----:B---3--:R-:W-:-:S05]  /*3e00*/  IMAD.WIDE R148, R8, 0x2, R150 ;  /* 0x0000000208947825 */ /* 0x008fca00078e0296 */
[----:B------:R0:W3:Y:S01]  /*3e10*/  LDG.E.U16 R193, desc[UR10][R148.64] ;  /* 0x0000000a94c17981 */ /* 0x0000e2000c1e1500 */
[----:B------:R-:W-:-:S04]  /*3e20*/  IMAD.WIDE R150, R198, 0x2, R14 ;  /* 0x00000002c6967825 */ /* 0x000fc800078e020e */
[----:B0-----:R-:W-:Y:S02]  /*3e30*/  IMAD.WIDE R148, R196, 0x2, R16 ;  /* 0x00000002c4947825 */ /* 0x001fe400078e0210 */
[----:B------:R-:W3:Y:S02]  /*3e40*/  LDG.E.U16 R196, desc[UR10][R144.64] ;  /* 0x0000000a90c47981 */ /* 0x000ee4000c1e1500 */
[----:B------:R-:W-:-:S04]  /*3e50*/  IMAD.WIDE R148, R8, 0x2, R148 ;  /* 0x0000000208947825 */ /* 0x000fc800078e0294 */
[----:B------:R-:W-:Y:S02]  /*3e60*/  IMAD.WIDE R150, R8, 0x2, R150 ;  /* 0x0000000208967825 */ /* 0x000fe400078e0296 */
[----:B------:R-:W3:Y:S04]  /*3e70*/  LDG.E.U16 R148, desc[UR10][R148.64] ;  /* 0x0000000a94947981 */ /* 0x000ee8000c1e1500 */
[----:B------:R0:W3:Y:S04]  /*3e80*/  LDG.E.U16 R195, desc[UR10][R150.64] ;  /* 0x0000000a96c37981 */ /* 0x0000e8000c1e1500 */
[----:B------:R-:W3:Y:S01]  /*3e90*/  LDG.E.U16 R149, desc[UR10][R146.64] ;  /* 0x0000000a92957981 */ /* 0x000ee2000c1e1500 */
[----:B0-----:R-:W-:-:S03]  /*3ea0*/  SHF.L.U32 R150, R198, 0x2, RZ ;  /* 0x00000002c6967819 */ /* 0x001fc600000006ff */
[----:B------:R2:W3:Y:S01]  /*3eb0*/  LDG.E.U16 R198, desc[UR10][R70.64] ;  /* 0x0000000a46c67981 */ /* 0x0004e2000c1e1500 */
[----:B------:R-:W-:-:S04]  /*3ec0*/  IMAD.WIDE R144, R199, 0x2, R16 ;  /* 0x00000002c7907825 */ /* 0x000fc800078e0210 */
[C---:B--2---:R-:W-:Y:S02]  /*3ed0*/  IMAD.WIDE R70, R8.reuse, 0x2, R222 ;  /* 0x0000000208467825 */ /* 0x044fe400078e02de */
[----:B------:R-:W2:Y:S02]  /*3ee0*/  LDL.64 R222, [R1+0xb0] ;  /* 0x0000b00001de7983 */ /* 0x000ea40000100a00 */
[C---:B----4-:R-:W-:Y:S02]  /*3ef0*/  IMAD.WIDE R146, R8.reuse, 0x2, R210 ;  /* 0x0000000208927825 */ /* 0x050fe400078e02d2 */
[----:B------:R0:W4:Y:S04]  /*3f00*/  LDG.E.U16 R199, desc[UR10][R70.64] ;  /* 0x0000000a46c77981 */ /* 0x000128000c1e1500 */
[----:B------:R-:W2:Y:S01]  /*3f10*/  LDL.64 R210, [R1+0xd8] ;  /* 0x0000d80001d27983 */ /* 0x000ea20000100a00 */
[----:B------:R-:W-:-:S03]  /*3f20*/  IMAD.WIDE R144, R8, 0x2, R144 ;  /* 0x0000000208907825 */ /* 0x000fc600078e0290 */
[----:B------:R-:W3:Y:S01]  /*3f30*/  LDG.E.U16 R146, desc[UR10][R146.64] ;  /* 0x0000000a92927981 */ /* 0x000ee2000c1e1500 */
[----:B0-----:R-:W-:-:S03]  /*3f40*/  IMAD.WIDE R70, R8, 0x2, R214 ;  /* 0x0000000208467825 */ /* 0x001fc600078e02d6 */
[----:B------:R-:W3:Y:S04]  /*3f50*/  LDL.64 R214, [R1+0xc8] ;  /* 0x0000c80001d67983 */ /* 0x000ee80000100a00 */
[----:B------:R0:W3:Y:S02]  /*3f60*/  LDG.E.U16 R147, desc[UR10][R144.64] ;  /* 0x0000000a90937981 */ /* 0x0000e4000c1e1500 */
[----:B0-----:R-:W-:Y:S02]  /*3f70*/  IMAD.WIDE R144, R8, 0x2, R218 ;  /* 0x0000000208907825 */ /* 0x001fe400078e02da */
[----:B------:R-:W3:Y:S02]  /*3f80*/  LDL.64 R218, [R1+0xb8] ;  /* 0x0000b80001da7983 */ /* 0x000ee40000100a00 */
[----:B------:R-:W-:-:S02]  /*3f90*/  IMAD.WIDE R150, R150, 0x2, R14 ;  /* 0x0000000296967825 */ /* 0x000fc400078e020e */
[----:B------:R-:W3:Y:S02]  /*3fa0*/  LDG.E.U16 R144, desc[UR10][R144.64] ;  /* 0x0000000a90907981 */ /* 0x000ee4000c1e1500 */
[----:B------:R-:W-:-:S06]  /*3fb0*/  IMAD.WIDE R150, R8, 0x2, R150 ;  /* 0x0000000208967825 */ /* 0x000fcc00078e0296 */
[----:B------:R-:W4:Y:S04]  /*3fc0*/  LDG.E.U16 R150, desc[UR10][R150.64] ;  /* 0x0000000a96967981 */ /* 0x000f28000c1e1500 */
[----:B------:R0:W4:Y:S02]  /*3fd0*/  LDG.E.U16 R151, desc[UR10][R70.64] ;  /* 0x0000000a46977981 */ /* 0x000124000c1e1500 */
[----:B0-----:R-:W-:-:S05]  /*3fe0*/  IMAD.WIDE R70, R8, 0x2, R242 ;  /* 0x0000000208467825 */ /* 0x001fca00078e02f2 */
[----:B------:R0:W4:Y:S02]  /*3ff0*/  LDG.E.U16 R145, desc[UR10][R70.64] ;  /* 0x0000000a46917981 */ /* 0x000124000c1e1500 */
[----:B0-----:R-:W-:-:S05]  /*4000*/  IMAD.WIDE R70, R8, 0x2, R238 ;  /* 0x0000000208467825 */ /* 0x001fca00078e02ee */
[----:B------:R0:W4:Y:S02]  /*4010*/  LDG.E.U16 R200, desc[UR10][R70.64] ;  /* 0x0000000a46c87981 */ /* 0x000124000c1e1500 */
[----:B0-----:R-:W-:-:S05]  /*4020*/  IMAD.WIDE R70, R8, 0x2, R234 ;  /* 0x0000000208467825 */ /* 0x001fca00078e02ea */
[----:B------:R2:W4:Y:S02]  /*4030*/  LDG.E.U16 R208, desc[UR10][R70.64] ;  /* 0x0000000a46d07981 */ /* 0x000524000c1e1500 */
[----:B--2---:R-:W-:-:S05]  /*4040*/  IMAD.WIDE R70, R8, 0x2, R210 ;  /* 0x0000000208467825 */ /* 0x004fca00078e02d2 */
[----:B------:R0:W2:Y:S02]  /*4050*/  LDG.E.U16 R210, desc[UR10][R70.64] ;  /* 0x0000000a46d27981 */ /* 0x0000a4000c1e1500 */
[----:B0-----:R-:W-:-:S05]  /*4060*/  IMAD.WIDE R70, R8, 0x2, R230 ;  /* 0x0000000208467825 */ /* 0x001fca00078e02e6 */
[----:B------:R3:W2:Y:S02]  /*4070*/  LDG.E.U16 R211, desc[UR10][R70.64] ;  /* 0x0000000a46d37981 */ /* 0x0006a4000c1e1500 */
[----:B---3--:R-:W-:-:S05]  /*4080*/  IMAD.WIDE R70, R8, 0x2, R214 ;  /* 0x0000000208467825 */ /* 0x008fca00078e02d6 */
[----:B------:R5:W3:Y:S02]  /*4090*/  LDG.E.U16 R214, desc[UR10][R70.64] ;  /* 0x0000000a46d67981 */ /* 0x000ae4000c1e1500 */
[----:B-----5:R-:W-:-:S05]  /*40a0*/  IMAD.WIDE R70, R8, 0x2, R226 ;  /* 0x0000000208467825 */ /* 0x020fca00078e02e2 */
[----:B------:R0:W5:Y:S02]  /*40b0*/  LDG.E.U16 R215, desc[UR10][R70.64] ;  /* 0x0000000a46d77981 */ /* 0x000164000c1e1500 */
[----:B0-----:R-:W-:-:S05]  /*40c0*/  IMAD.WIDE R70, R8, 0x2, R218 ;  /* 0x0000000208467825 */ /* 0x001fca00078e02da */
[----:B------:R0:W5:Y:S02]  /*40d0*/  LDG.E.U16 R218, desc[UR10][R70.64] ;  /* 0x0000000a46da7981 */ /* 0x000164000c1e1500 */
[----:B0-----:R-:W-:-:S06]  /*40e0*/  IMAD.WIDE R70, R8, 0x2, R222 ;  /* 0x0000000208467825 */ /* 0x001fcc00078e02de */
[----:B------:R0:W5:Y:S01]  /*40f0*/  LDG.E.U16 R70, desc[UR10][R70.64] ;  /* 0x0000000a46467981 */ /* 0x000162000c1e1500 */
[----:B------:R-:W1:Y:S02]  /*4100*/  S2R R222, SR_TID.X ;  /* 0x0000000000de7919 */ /* 0x000e640000002100 */
[----:B-1----:R-:W-:-:S05]  /*4110*/  LOP3.LUT R219, R222, 0x7f, RZ, 0xc0, !PT ;  /* 0x0000007fdedb7812 */ /* 0x002fca00078ec0ff */
[----:B0-----:R-:W-:Y:S01]  /*4120*/  IMAD.SHL.U32 R71, R219, 0x2, RZ ;  /* 0x00000002db477824 */ /* 0x001fe200078e00ff */
[----:B------:R-:W-:Y:S06]  /*4130*/  BAR.SYNC.DEFER_BLOCKING 0x0 ;  /* 0x0000000000007b1d */ /* 0x000fec0000010000 */
[----:B------:R0:W-:Y:S04]  /*4140*/  STS.U16 [R71+UR6+0x5000], R0 ;  /* 0x0050000047007988 */ /* 0x0001e80008000406 */
[----:B------:R1:W-:Y:S01]  /*4150*/  STS.U16 [R71+UR6+0x4100], R2 ;  /* 0x0041000247007988 */ /* 0x0003e20008000406 */
[----:B0-----:R-:W-:-:S03]  /*4160*/  LOP3.LUT R0, R71, 0x10, RZ, 0x3c, !PT ;  /* 0x0000001047007812 */ /* 0x001fc600078e3cff */
[----:B------:R-:W-:Y:S01]  /*4170*/  STS.U16 [R71+UR6+0x4000], R44 ;  /* 0x0040002c47007988 */ /* 0x000fe20008000406 */
[----:B-1----:R-:W-:-:S03]  /*4180*/  LOP3.LUT R2, R71, 0x20, RZ, 0x3c, !PT ;  /* 0x0000002047027812 */ /* 0x002fc600078e3cff */
        /* <DEDUP_REMOVED lines=12> */
[----:B----4-:R0:W-:Y:S04]  /*4250*/  STS.U16 [R0+UR6+0x7300], R199 ;  /* 0x007300c700007988 */ /* 0x0101e80008000406 */
[----:B------:R-:W-:Y:S04]  /*4260*/  STS.U16 [R2+UR6+0x4400], R197 ;  /* 0x004400c502007988 */ /* 0x000fe80008000406 */
[----:B------:R-:W-:Y:S01]  /*4270*/  STS.U16 [R2+UR6+0x4500], R148 ;  /* 0x0045009402007988 */ /* 0x000fe20008000406 */
[----:B0-----:R-:W-:-:S03]  /*4280*/  LOP3.LUT R0, R71, 0x30, RZ, 0x3c, !PT ;  /* 0x0000003047007812 */ /* 0x001fc600078e3cff */
[----:B------:R-:W-:Y:S04]  /*4290*/  STS.U16 [R2+UR6+0x5400], R67 ;  /* 0x0054004302007988 */ /* 0x000fe80008000406 */
[----:B------:R-:W-:Y:S04]  /*42a0*/  STS.U16 [R2+UR6+0x5500], R66 ;  /* 0x0055004202007988 */ /* 0x000fe80008000406 */
[----:B------:R-:W-:Y:S04]  /*42b0*/  STS.U16 [R2+UR6+0x6400], R60 ;  /* 0x0064003c02007988 */ /* 0x000fe80008000406 */
[----:B------:R-:W-:Y:S04]  /*42c0*/  STS.U16 [R2+UR6+0x6500], R65 ;  /* 0x0065004102007988 */ /* 0x000fe80008000406 */
[----:B------:R-:W-:Y:S04]  /*42d0*/  STS.U16 [R2+UR6+0x7400], R146 ;  /* 0x0074009202007988 */ /* 0x000fe80008000406 */
[----:B------:R0:W-:Y:S04]  /*42e0*/  STS.U16 [R2+UR6+0x7500], R151 ;  /* 0x0075009702007988 */ /* 0x0001e80008000406 */
[----:B------:R-:W-:Y:S01]  /*42f0*/  STS.U16 [R0+UR6+0x4600], R149 ;  /* 0x0046009500007988 */ /* 0x000fe20008000406 */
[----:B------:R-:W-:-:S02]  /*4300*/  LOP3.LUT R223, R7, 0x20, RZ, 0x3c, !PT ;  /* 0x0000002007df7812 */ /* 0x000fc400078e3cff */
[----:B------:R-:W-:Y:S01]  /*4310*/  LOP3.LUT R226, R6, 0x40, RZ, 0x3c, !PT ;  /* 0x0000004006e27812 */ /* 0x000fe200078e3cff */
[----:B------:R-:W4:Y:S01]  /*4320*/  LDL.64 R68, [R1+0x78] ;  /* 0x0000780001447983 */ /* 0x000f220000100a00 */
[----:B0-----:R-:W-:-:S03]  /*4330*/  LOP3.LUT R2, R71, 0x40, RZ, 0x3c, !PT ;  /* 0x0000004047027812 */ /* 0x001fc600078e3cff */
        /* <DEDUP_REMOVED lines=16> */
[----:B------:R-:W-:Y:S04]  /*4440*/  STS.U16 [R0+UR6+0x4a00], R54 ;  /* 0x004a003600007988 */ /* 0x000fe80008000406 */
[----:B------:R-:W4:Y:S01]  /*4450*/  LDL.64 R148, [R1+0x88] ;  /* 0x0000880001947983 */ /* 0x000f220000100a00 */
[----:B0-----:R-:W-:-:S02]  /*4460*/  LOP3.LUT R2, R71, 0x60, RZ, 0x3c, !PT ;  /* 0x0000006047027812 */ /* 0x001fc400078e3cff */
[----:B------:R-:W-:Y:S01]  /*4470*/  LOP3.LUT R71, R71, 0x70, RZ, 0x3c, !PT ;  /* 0x0000007047477812 */ /* 0x000fe200078e3cff */
[----:B------:R-:W-:Y:S04]  /*4480*/  STS.U16 [R0+UR6+0x4b00], R53 ;  /* 0x004b003500007988 */ /* 0x000fe80008000406 */
[----:B------:R-:W-:Y:S04]  /*4490*/  STS.U16 [R0+UR6+0x5a00], R52 ;  /* 0x005a003400007988 */ /* 0x000fe80008000406 */
[----:B------:R-:W-:Y:S04]  /*44a0*/  STS.U16 [R0+UR6+0x5b00], R51 ;  /* 0x005b003300007988 */ /* 0x000fe80008000406 */
[----:B------:R-:W-:Y:S04]  /*44b0*/  STS.U16 [R0+UR6+0x6a00], R42 ;  /* 0x006a002a00007988 */ /* 0x000fe80008000406 */
[----:B------:R-:W-:Y:S04]  /*44c0*/  STS.U16 [R0+UR6+0x6b00], R50 ;  /* 0x006b003200007988 */ /* 0x000fe80008000406 */
[----:B--2---:R-:W-:Y:S04]  /*44d0*/  STS.U16 [R0+UR6+0x7a00], R210 ;  /* 0x007a00d200007988 */ /* 0x004fe80008000406 */
        /* <DEDUP_REMOVED lines=16> */
[----:B------:R-:W-:Y:S01]  /*45e0*/  STS.U16 [R71+UR6+0x7f00], R70 ;  /* 0x007f004647007988 */ /* 0x000fe20008000406 */
[----:B------:R-:W-:Y:S01]  /*45f0*/  BAR.SYNC.DEFER_BLOCKING 0x0 ;  /* 0x0000000000007b1d */ /* 0x000fe20000010000 */
[C---:B0-----:R-:W-:Y:S01]  /*4600*/  IMAD.SHL.U32 R2, R222.reuse, 0x2, RZ ;  /* 0x00000002de027824 */ /* 0x041fe200078e00ff */
[----:B------:R-:W-:-:S04]  /*4610*/  LOP3.LUT R0, R222, 0x60, RZ, 0xc0, !PT ;  /* 0x00000060de007812 */ /* 0x000fc800078ec0ff */
[----:B------:R-:W2:Y:S04]  /*4620*/  LDL.64 R146, [R1+0x80] ;  /* 0x0000800001927983 */ /* 0x000ea80000100a00 */
[----:B------:R-:W3:Y:S04]  /*4630*/  LDL.64 R198, [R1+0x38] ;  /* 0x0000380001c67983 */ /* 0x000ee80000100a00 */
[----:B------:R-:W5:Y:S04]  /*4640*/  LDL.64 R214, [R1+0x60] ;  /* 0x0000600001d67983 */ /* 0x000f680000100a00 */
[----:B------:R-:W2:Y:S04]  /*4650*/  LDL.64 R196, [R1+0x30] ;  /* 0x0000300001c47983 */ /* 0x000ea80000100a00 */
[----:B------:R-:W-:Y:S04]  /*4660*/  LDSM.16.MT88.4 R36, [R7+UR6] ;  /* 0x000000060724783b */ /* 0x000fe80008004200 */
[----:B------:R-:W0:Y:S04]  /*4670*/  LDSM.16.M88.4 R52, [R6+UR6+0x4000] ;  /* 0x004000060634783b */ /* 0x000e280008000200 */
[----:B------:R-:W1:Y:S04]  /*4680*/  LDSM.16.MT88.4 R60, [R223+UR6] ;  /* 0x00000006df3c783b */ /* 0x000e680008004200 */
[----:B------:R-:W1:Y:S04]  /*4690*/  LDSM.16.MT88.4 R44, [R7+UR6+0x400] ;  /* 0x00040006072c783b */ /* 0x000e680008004200 */
[----:B------:R-:W1:Y:S04]  /*46a0*/  LDSM.16.MT88.4 R48, [R223+UR6+0x400] ;  /* 0x00040006df30783b */ /* 0x000e680008004200 */
[----:B------:R-:W-:Y:S04]  /*46b0*/  LDSM.16.MT88.4 R40, [R7+UR6+0x800] ;  /* 0x000800060728783b */ /* 0x000fe80008004200 */
[----:B------:R-:W1:Y:S04]  /*46c0*/  LDSM.16.M88.4 R56, [R226+UR6+0x4000] ;  /* 0x00400006e238783b */ /* 0x000e680008000200 */
[----:B------:R-:W1:Y:S04]  /*46d0*/  LDSM.16.MT88.4 R64, [R223+UR6+0x800] ;  /* 0x00080006df40783b */ /* 0x000e680008004200 */
[----:B------:R-:W2:Y:S04]  /*46e0*/  LDL.64 R194, [R1+0x18] ;  /* 0x0000180001c27983 */ /* 0x000ea80000100a00 */
[----:B------:R-:W2:Y:S04]  /*46f0*/  LDL.64 R168, [R1+0x10] ;  /* 0x0000100001a87983 */ /* 0x000ea80000100a00 */
[----:B------:R-:W2:Y:S01]  /*4700*/  LDL.64 R150, [R1+0x8] ;  /* 0x0000080001967983 */ /* 0x000ea20000100a00 */
[-C--:B0-----:R-:W-:Y:S03]  /*4710*/  HMMA.16816.F32.BF16 R36, R36, R52.reuse, RZ ;  /* 0x000000342424723c */ /* 0x081fe600000418ff */
[----:B------:R-:W2:Y:S04]  /*4720*/  LDL.64 R70, [R1+0xa0] ;  /* 0x0000a00001467983 */ /* 0x000ea80000100a00 */
[----:B------:R-:W2:Y:S01]  /*4730*/  LDL.64 R210, [R1+0x40] ;  /* 0x0000400001d27983 */ /* 0x000ea20000100a00 */
[----:B-1----:R-:W-:-:S12]  /*4740*/  HMMA.16816.F32.BF16 R60, R60, R52, RZ ;  /* 0x000000343c3c723c */ /* 0x002fd800000418ff */
[-C--:B------:R-:W-:Y:S01]  /*4750*/  HMMA.16816.F32.BF16 R44, R44, R54.reuse, R36 ;  /* 0x000000362c2c723c */ /* 0x080fe20000041824 */
[----:B------:R-:W0:Y:S07]  /*4760*/  LDSM.16.MT88.4 R36, [R7+UR6+0xc00] ;  /* 0x000c00060724783b */ /* 0x000e2e0008004200 */
[----:B------:R-:W-:Y:S01]  /*4770*/  HMMA.16816.F32.BF16 R52, R48, R54, R60 ;  /* 0x000000363034723c */ /* 0x000fe2000004183c */
[----:B------:R-:W1:Y:S04]  /*4780*/  LDSM.16.MT88.4 R48, [R223+UR6+0xc00] ;  /* 0x000c0006df30783b */ /* 0x000e680008004200 */
[----:B------:R-:W-:Y:S07]  /*4790*/  LDSM.16.MT88.4 R60, [R7+UR6+0x1000] ;  /* 0x00100006073c783b */ /* 0x000fee0008004200 */
[-C--:B------:R-:W-:Y:S01]  /*47a0*/  HMMA.16816.F32.BF16 R40, R40, R56.reuse, R44 ;  /* 0x000000382828723c */ /* 0x080fe2000004182c */
[----:B------:R-:W1:Y:S07]  /*47b0*/  LDSM.16.M88.4 R44, [R6+UR6+0x4080] ;  /* 0x00408006062c783b */ /* 0x000e6e0008000200 */
[----:B------:R-:W-:Y:S01]  /*47c0*/  HMMA.16816.F32.BF16 R64, R64, R56, R52 ;  /* 0x000000384040723c */ /* 0x000fe20000041834 */
[----:B------:R-:W1:Y:S11]  /*47d0*/  LDSM.16.MT88.4 R52, [R223+UR6+0x1000] ;  /* 0x00100006df34783b */ /* 0x000e760008004200 */
[-C--:B0-----:R-:W-:Y:S01]  /*47e0*/  HMMA.16816.F32.BF16 R36, R36, R58.reuse, R40 ;  /* 0x0000003a2424723c */ /* 0x081fe20000041828 */
[----:B------:R-:W0:Y:S07]  /*47f0*/  LDSM.16.MT88.4 R40, [R7+UR6+0x1400] ;  /* 0x001400060728783b */ /* 0x000e2e0008004200 */
[----:B-1----:R-:W-:Y:S01]  /*4800*/  HMMA.16816.F32.BF16 R56, R48, R58, R64 ;  /* 0x0000003a3038723c */ /* 0x002fe20000041840 */
        /* <DEDUP_REMOVED lines=12> */
[----:B------:R-:W4:Y:S07]  /*48d0*/  LDSM.16.M88.4 R40, [R6+UR6+0x4100] ;  /* 0x004100060628783b */ /* 0x000f2e0008000200 */
[----:B------:R-:W-:Y:S01]  /*48e0*/  HMMA.16816.F32.BF16 R56, R56, R36, R44 ;  /* 0x000000243838723c */ /* 0x000fe2000004182c */
[----:B------:R-:W4:Y:S11]  /*48f0*/  LDSM.16.MT88.4 R44, [R223+UR6+0x2000] ;  /* 0x00200006df2c783b */ /* 0x000f360008004200 */
[-C--:B0-----:R-:W-:Y:S01]  /*4900*/  HMMA.16816.F32.BF16 R64, R60, R38.reuse, R64 ;  /* 0x000000263c40723c */ /* 0x081fe20000041840 */
[----:B------:R-:W0:Y:S07]  /*4910*/  LDSM.16.MT88.4 R60, [R7+UR6+0x2400] ;  /* 0x00240006073c783b */ /* 0x000e2e0008004200 */
[----:B-1----:R-:W-:Y:S01]  /*4920*/  HMMA.16816.F32.BF16 R52, R52, R38, R56 ;  /* 0x000000263434723c */ /* 0x002fe20000041838 */
[----:B------:R-:W1:Y:S04]  /*4930*/  LDSM.16.MT88.4 R36, [R223+UR6+0x2400] ;  /* 0x00240006df24783b */ /* 0x000e680008004200 */
[----:B------:R-:W-:Y:S07]  /*4940*/  LDSM.16.M88.4 R56, [R226+UR6+0x4100] ;  /* 0x00410006e238783b */ /* 0x000fee0008000200 */
[-C--:B----4-:R-:W-:Y:S01]  /*4950*/  HMMA.16816.F32.BF16 R64, R48, R40.reuse, R64 ;  /* 0x000000283040723c */ /* 0x090fe20000041840 */
[----:B------:R-:W4:Y:S07]  /*4960*/  LDSM.16.MT88.4 R48, [R7+UR6+0x2800] ;  /* 0x002800060730783b */ /* 0x000f2e0008004200 */
[----:B------:R-:W-:Y:S01]  /*4970*/  HMMA.16816.F32.BF16 R52, R44, R40, R52 ;  /* 0x000000282c34723c */ /* 0x000fe20000041834 */
[----:B------:R-:W4:Y:S11]  /*4980*/  LDSM.16.MT88.4 R44, [R223+UR6+0x2800] ;  /* 0x00280006df2c783b */ /* 0x000f360008004200 */
[-C--:B0-----:R-:W-:Y:S01]  /*4990*/  HMMA.16816.F32.BF16 R64, R60, R42.reuse, R64 ;  /* 0x0000002a3c40723c */ /* 0x081fe20000041840 */
[----:B------:R-:W0:Y:S07]  /*49a0*/  LDSM.16.MT88.4 R60, [R7+UR6+0x2c00] ;  /* 0x002c0006073c783b */ /* 0x000e2e0008004200 */
[----:B-1----:R-:W-:Y:S01]  /*49b0*/  HMMA.16816.F32.BF16 R36, R36, R42, R52 ;  /* 0x0000002a2424723c */ /* 0x002fe20000041834 */
[----:B------:R-:W1:Y:S04]  /*49c0*/  LDSM.16.MT88.4 R40, [R223+UR6+0x2c00] ;  /* 0x002c0006df28783b */ /* 0x000e680008004200 */
[----:B------:R-:W-:Y:S07]  /*49d0*/  LDSM.16.MT88.4 R52, [R7+UR6+0x3000] ;  /* 0x003000060734783b */ /* 0x000fee0008004200 */
[-C--:B----4-:R-:W-:Y:S01]  /*49e0*/  HMMA.16816.F32.BF16 R64, R48, R56.reuse, R64 ;  /* 0x000000383040723c */ /* 0x090fe20000041840 */
[----:B------:R-:W4:Y:S07]  /*49f0*/  LDSM.16.M88.4 R48, [R6+UR6+0x4180] ;  /* 0x004180060630783b */ /* 0x000f2e0008000200 */
[----:B------:R-:W-:Y:S01]  /*4a00*/  HMMA.16816.F32.BF16 R36, R44, R56, R36 ;  /* 0x000000382c24723c */ /* 0x000fe20000041824 */
[----:B------:R-:W3:Y:S11]  /*4a10*/  LDSM.16.MT88.4 R44, [R223+UR6+0x3000] ;  /* 0x00300006df2c783b */ /* 0x000ef60008004200 */
[-C--:B0-----:R-:W-:Y:S01]  /*4a20*/  HMMA.16816.F32.BF16 R60, R60, R58.reuse, R64 ;  /* 0x0000003a3c3c723c */ /* 0x081fe20000041840 */
[----:B------:R-:W0:Y:S07]  /*4a30*/  LDSM.16.MT88.4 R64, [R7+UR6+0x3400] ;  /* 0x003400060740783b */ /* 0x000e2e0008004200 */
[----:B-1----:R-:W-:Y:S01]  /*4a40*/  HMMA.16816.F32.BF16 R36, R40, R58, R36 ;  /* 0x0000003a2824723c */ /* 0x002fe20000041824 */
[----:B------:R-:W1:Y:S04]  /*4a50*/  LDSM.16.MT88.4 R40, [R223+UR6+0x3400] ;  /* 0x00340006df28783b */ /* 0x000e680008004200 */
[----:B------:R-:W-:Y:S07]  /*4a60*/  LDSM.16.M88.4 R56, [R226+UR6+0x4180] ;  /* 0x00418006e238783b */ /* 0x000fee0008000200 */
[-C--:B----4-:R-:W-:Y:S01]  /*4a70*/  HMMA.16816.F32.BF16 R60, R52, R48.reuse, R60 ;  /* 0x00000030343c723c */ /* 0x090fe2000004183c */
[----:B------:R-:W4:Y:S07]  /*4a80*/  LDSM.16.MT88.4 R52, [R7+UR6+0x3800] ;  /* 0x003800060734783b */ /* 0x000f2e0008004200 */
[----:B---3--:R-:W-:Y:S01]  /*4a90*/  HMMA.16816.F32.BF16 R36, R44, R48, R36 ;  /* 0x000000302c24723c */ /* 0x008fe20000041824 */
[----:B------:R-:W3:Y:S11]  /*4aa0*/  LDSM.16.MT88.4 R44, [R223+UR6+0x3800] ;  /* 0x00380006df2c783b */ /* 0x000ef60008004200 */
[-C--:B0-----:R-:W-:Y:S01]  /*4ab0*/  HMMA.16816.F32.BF16 R60, R64, R50.reuse, R60 ;  /* 0x00000032403c723c */ /* 0x081fe2000004183c */
[----:B------:R-:W0:Y:S07]  /*4ac0*/  LDSM.16.MT88.4 R64, [R7+UR6+0x3c00] ;  /* 0x003c00060740783b */ /* 0x000e2e0008004200 */
[----:B-1----:R-:W-:Y:S01]  /*4ad0*/  HMMA.16816.F32.BF16 R36, R40, R50, R36 ;  /* 0x000000322824723c */ /* 0x002fe20000041824 */
[----:B------:R-:W1:Y:S11]  /*4ae0*/  LDSM.16.MT88.4 R40, [R223+UR6+0x3c00] ;  /* 0x003c0006df28783b */ /* 0x000e760008004200 */
[-C--:B----4-:R-:W-:Y:S01]  /*4af0*/  HMMA.16816.F32.BF16 R52, R52, R56.reuse, R60 ;  /* 0x000000383434723c */ /* 0x090fe2000004183c */
[----:B------:R-:W-:Y:S01]  /*4b00*/  LOP3.LUT R2, R2, 0x6, RZ, 0xc0, !PT ;  /* 0x0000000602027812 */ /* 0x000fe200078ec0ff */
[----:B------:R-:W4:Y:S06]  /*4b10*/  LDL.64 R62, [R1+0x90] ;  /* 0x00009000013e7983 */ /* 0x000f2c0000100a00 */
[----:B---3--:R-:W-:Y:S01]  /*4b20*/  HMMA.16816.F32.BF16 R36, R44, R56, R36 ;  /* 0x000000382c24723c */ /* 0x008fe20000041824 */
[----:B------:R-:W-:Y:S01]  /*4b30*/  LEA.HI R2, R0, R2, RZ, 0x1e ;  /* 0x0000000200027211 */ /* 0x000fe200078ff0ff */
[----:B------:R-:W3:Y:S10]  /*4b40*/  LDL.64 R60, [R1+0x98] ;  /* 0x00009800013c7983 */ /* 0x000ef40000100a00 */
[-C--:B0-----:R-:W-:Y:S01]  /*4b50*/  HMMA.16816.F32.BF16 R52, R64, R58.reuse, R52 ;  /* 0x0000003a4034723c */ /* 0x081fe20000041834 */
[C---:B------:R-:W-:Y:S01]  /*4b60*/  IADD3 RZ, P3, PT, R2.reuse, UR4, RZ ;  /* 0x0000000402ff7c10 */ /* 0x040fe2000ff7e0ff */
[----:B------:R-:W2:Y:S06]  /*4b70*/  LDL.64 R64, [R1+0xa8] ;  /* 0x0000a80001407983 */ /* 0x000eac0000100a00 */
[----:B-1----:R-:W-:Y:S01]  /*4b80*/  HMMA.16816.F32.BF16 R36, R40, R58, R36 ;  /* 0x0000003a2824723c */ /* 0x002fe20000041824 */
[----:B------:R-:W-:Y:S01]  /*4b90*/  IADD3 R0, PT, PT, R2, UR4, RZ ;  /* 0x0000000402007c10 */ /* 0x000fe2000fffe0ff */
[----:B------:R-:W-:Y:S01]  /*4ba0*/  IMAD.X R4, RZ, RZ, UR5, P3 ;  /* 0x00000005ff047e24 */ /* 0x000fe200098e06ff */
[----:B------:R-:W2:Y:S02]  /*4bb0*/  LDL.64 R66, [R1+0x58] ;  /* 0x0000580001427983 */ /* 0x000ea40000100a00 */
[----:B------:R-:W-:-:S02]  /*4bc0*/  ISETP.GT.U32.AND P0, PT, R0, R206, PT ;  /* 0x000000ce0000720c */ /* 0x000fc40003f04070 */
[C---:B------:R-:W-:Y:S01]  /*4bd0*/  ISETP.GE.U32.AND P5, PT, R0.reuse, R206, PT ;  /* 0x000000ce0000720c */ /* 0x040fe20003fa6070 */
[----:B------:R-:W2:Y:S01]  /*4be0*/  LDL.64 R58, [R1+0x70] ;  /* 0x00007000013a7983 */ /* 0x000ea20000100a00 */
[CC--:B------:R-:W-:Y:S02]  /*4bf0*/  ISETP.GT.U32.AND P2, PT, R0.reuse, R201.reuse, PT ;  /* 0x000000c90000720c */ /* 0x0c0fe40003f44070 */
[----:B------:R-:W-:Y:S01]  /*4c00*/  ISETP.GE.U32.AND P1, PT, R0, R201, PT ;  /* 0x000000c90000720c */ /* 0x000fe20003f26070 */
[----:B------:R-:W-:Y:S01]  /*4c10*/  FMUL R45, R54, UR9 ;  /* 0x00000009362d7c20 */ /* 0x000fe20008400000 */
[----:B------:R-:W-:Y:S01]  /*4c20*/  FMUL R42, R55, UR9 ;  /* 0x00000009372a7c20 */ /* 0x000fe20008400000 */
[----:B------:R-:W-:Y:S01]  /*4c30*/  FMUL R2, R52, UR9 ;  /* 0x0000000934027c20 */ /* 0x000fe20008400000 */
[----:B------:R-:W-:Y:S01]  /*4c40*/  FMUL R3, R53, UR9 ;  /* 0x0000000935037c20 */ /* 0x000fe20008400000 */
[C---:B------:R-:W-:Y:S02]  /*4c50*/  ISETP.GT.U32.AND.EX P0, PT, R4.reuse, RZ, PT, P0 ;  /* 0x000000ff0400720c */ /* 0x040fe40003f04100 */
[----:B------:R-:W-:-:S02]  /*4c60*/  ISETP.GE.U32.AND.EX P5, PT, R4, RZ, PT, P5 ;  /* 0x000000ff0400720c */ /* 0x000fc40003fa6150 */
[C---:B------:R-:W-:Y:S02]  /*4c70*/  ISETP.GT.U32.AND.EX P2, PT, R4.reuse, RZ, PT, P2 ;  /* 0x000000ff0400720c */ /* 0x040fe40003f44120 */
[----:B------:R-:W-:Y:S02]  /*4c80*/  ISETP.GE.U32.AND.EX P1, PT, R4, RZ, PT, P1 ;  /* 0x000000ff0400720c */ /* 0x000fe40003f26110 */
[CC--:B------:R-:W-:Y:S02]  /*4c90*/  ISETP.GT.U32.AND P4, PT, R0.reuse, R207.reuse, PT ;  /* 0x000000cf0000720c */ /* 0x0c0fe40003f84070 */
[----:B------:R-:W-:Y:S01]  /*4ca0*/  ISETP.GE.U32.AND P3, PT, R0, R207, PT ;  /* 0x000000cf0000720c */ /* 0x000fe20003f66070 */
[----:B------:R-:W-:Y:S01]  /*4cb0*/  FMUL R36, R36, UR9 ;  /* 0x0000000924247c20 */ /* 0x000fe20008400000 */
[----:B------:R-:W-:Y:S01]  /*4cc0*/  FSEL R45, R45, -INF , !P0 ;  /* 0xff8000002d2d7808 */ /* 0x000fe20004000000 */
[----:B------:R-:W-:Y:S01]  /*4cd0*/  FMUL R40, R37, UR9 ;  /* 0x0000000925287c20 */ /* 0x000fe20008400000 */
[----:B------:R-:W-:-:S02]  /*4ce0*/  FSEL R42, R42, -INF , !P5 ;  /* 0xff8000002a2a7808 */ /* 0x000fc40006800000 */
[----:B------:R-:W-:Y:S02]  /*4cf0*/  FSEL R2, R2, -INF , !P2 ;  /* 0xff80000002027808 */ /* 0x000fe40005000000 */
[----:B------:R-:W-:Y:S02]  /*4d00*/  FSEL R3, R3, -INF , !P1 ;  /* 0xff80000003037808 */ /* 0x000fe40004800000 */
[CC--:B------:R-:W-:Y:S02]  /*4d10*/  ISETP.GT.U32.AND P2, PT, R0.reuse, R209.reuse, PT ;  /* 0x000000d10000720c */ /* 0x0c0fe40003f44070 */
[----:B------:R-:W-:Y:S02]  /*4d20*/  ISETP.GE.U32.AND P1, PT, R0, R209, PT ;  /* 0x000000d10000720c */ /* 0x000fe40003f26070 */
[C---:B------:R-:W-:Y:S02]  /*4d30*/  ISETP.GT.U32.AND.EX P4, PT, R4.reuse, RZ, PT, P4 ;  /* 0x000000ff0400720c */ /* 0x040fe40003f84140 */
[----:B------:R-:W-:Y:S01]  /*4d40*/  ISETP.GE.U32.AND.EX P3, PT, R4, RZ, PT, P3 ;  /* 0x000000ff0400720c */ /* 0x000fe20003f66130 */
[----:B------:R-:W-:Y:S01]  /*4d50*/  FMUL R38, R38, UR9 ;  /* 0x0000000926267c20 */ /* 0x000fe20008400000 */
[----:B------:R-:W-:Y:S01]  /*4d60*/  FMNMX R0, R45, R42, !PT ;  /* 0x0000002a2d007209 */ /* 0x000fe20007800000 */
[----:B------:R-:W-:Y:S01]  /*4d70*/  FMUL R39, R39, UR9 ;  /* 0x0000000927277c20 */ /* 0x000fe20008400000 */
[----:B------:R-:W-:-:S02]  /*4d80*/  ISETP.GT.U32.AND.EX P2, PT, R4, RZ, PT, P2 ;  /* 0x000000ff0400720c */ /* 0x000fc40003f44120 */
[----:B------:R-:W-:Y:S02]  /*4d90*/  ISETP.GE.U32.AND.EX P1, PT, R4, RZ, PT, P1 ;  /* 0x000000ff0400720c */ /* 0x000fe40003f26110 */
[----:B------:R-:W-:Y:S02]  /*4da0*/  FSEL R37, R36, -INF , !P4 ;  /* 0xff80000024257808 */ /* 0x000fe40006000000 */
[----:B------:R-:W-:Y:S01]  /*4db0*/  FSEL R40, R40, -INF , !P3 ;  /* 0xff80000028287808 */ /* 0x000fe20005800000 */
[----:B------:R-:W0:Y:S01]  /*4dc0*/  SHFL.BFLY PT, R46, R0, 0x2, 0x1f ;  /* 0x0c401f00002e7f89 */ /* 0x000e2200000e0000 */
[----:B------:R-:W-:Y:S02]  /*4dd0*/  FSEL R38, R38, -INF , !P2 ;  /* 0xff80000026267808 */ /* 0x000fe40005000000 */
[----:B------:R-:W-:Y:S02]  /*4de0*/  FSEL R39, R39, -INF , !P1 ;  /* 0xff80000027277808 */ /* 0x000fe40004800000 */
[----:B------:R-:W-:-:S02]  /*4df0*/  FMNMX R4, R37, R40, !PT ;  /* 0x0000002825047209 */ /* 0x000fc40007800000 */
[----:B------:R-:W-:-:S03]  /*4e00*/  FMNMX R41, R38, R39, !PT ;  /* 0x0000002726297209 */ /* 0x000fc60007800000 */
[----:B------:R-:W1:Y:S01]  /*4e10*/  SHFL.BFLY PT, R44, R4, 0x2, 0x1f ;  /* 0x0c401f00042c7f89 */ /* 0x000e6200000e0000 */
[----:B------:R-:W-:-:S03]  /*4e20*/  FMNMX R36, R2, R3, !PT ;  /* 0x0000000302247209 */ /* 0x000fc60007800000 */
[----:B------:R-:W5:Y:S04]  /*4e30*/  SHFL.BFLY PT, R43, R41, 0x2, 0x1f ;  /* 0x0c401f00292b7f89 */ /* 0x000f6800000e0000 */
[----:B------:R-:W5:Y:S01]  /*4e40*/  SHFL.BFLY PT, R47, R36, 0x2, 0x1f ;  /* 0x0c401f00242f7f89 */ /* 0x000f6200000e0000 */
[----:B0-----:R-:W-:-:S05]  /*4e50*/  FMNMX R0, R0, R46, !PT ;  /* 0x0000002e00007209 */ /* 0x001fca0007800000 */
[----:B------:R-:W0:Y:S01]  /*4e60*/  SHFL.BFLY PT, R46, R0, 0x1, 0x1f ;  /* 0x0c201f00002e7f89 */ /* 0x000e2200000e0000 */
[----:B-1----:R-:W-:Y:S02]  /*4e70*/  FMNMX R4, R4, R44, !PT ;  /* 0x0000002c04047209 */ /* 0x002fe40007800000 */
[----:B-----5:R-:W-:-:S03]  /*4e80*/  FMNMX R41, R41, R43, !PT ;  /* 0x0000002b29297209 */ /* 0x020fc60007800000 */
[----:B------:R-:W1:Y:S01]  /*4e90*/  SHFL.BFLY PT, R44, R4, 0x1, 0x1f ;  /* 0x0c201f00042c7f89 */ /* 0x000e6200000e0000 */
[----:B------:R-:W-:-:S03]  /*4ea0*/  FMNMX R36, R36, R47, !PT ;  /* 0x0000002f24247209 */ /* 0x000fc60007800000 */
[----:B------:R-:W5:Y:S04]  /*4eb0*/  SHFL.BFLY PT, R43, R41, 0x1, 0x1f ;  /* 0x0c201f00292b7f89 */ /* 0x000f6800000e0000 */
[----:B------:R-:W5:Y:S01]  /*4ec0*/  SHFL.BFLY PT, R47, R36, 0x1, 0x1f ;  /* 0x0c201f00242f7f89 */ /* 0x000f6200000e0000 */
[----:B0-----:R-:W-:Y:S02]  /*4ed0*/  FMNMX R0, R0, R46, !PT ;  /* 0x0000002e00007209 */ /* 0x001fe40007800000 */
[----:B------:R-:W-:Y:S02]  /*4ee0*/  LOP3.LUT R46, R222, 0x1c, RZ, 0xc0, !PT ;  /* 0x0000001cde2e7812 */ /* 0x000fe400078ec0ff */
[----:B------:R-:W2:Y:S03]  /*4ef0*/  LDL.64 R222, [R1+0x68] ;  /* 0x0000680001de7983 */ /* 0x000ea60000100a00 */
[C---:B------:R-:W-:Y:S01]  /*4f00*/  IMAD.SHL.U32 R247, R46.reuse, 0x4, RZ ;  /* 0x000000042ef77824 */ /* 0x040fe200078e00ff */
[----:B------:R-:W-:-:S02]  /*4f10*/  LEA.HI R144, R46, 0x8, RZ, 0x1e ;  /* 0x000000082e907811 */ /* 0x000fc400078ff0ff */
[----:B-1----:R-:W-:Y:S02]  /*4f20*/  FMNMX R4, R4, R44, !PT ;  /* 0x0000002c04047209 */ /* 0x002fe40007800000 */
[----:B------:R-:W-:Y:S02]  /*4f30*/  SHF.R.U32.HI R44, RZ, 0x3, R219 ;  /* 0x00000003ff2c7819 */ /* 0x000fe400000116db */
[----:B-----5:R-:W-:Y:S02]  /*4f40*/  FMNMX R41, R41, R43, !PT ;  /* 0x0000002b29297209 */ /* 0x020fe40007800000 */
[C---:B------:R-:W-:Y:S02]  /*4f50*/  LEA.HI R192, R46.reuse, 0x10, RZ, 0x1e ;  /* 0x000000102ec07811 */ /* 0x040fe400078ff0ff */
[----:B------:R-:W-:Y:S02]  /*4f60*/  LEA.HI R193, R46, 0x18, RZ, 0x1e ;  /* 0x000000182ec17811 */ /* 0x000fe400078ff0ff */
[----:B------:R-:W-:-:S02]  /*4f70*/  LOP3.LUT R44, R44, 0xc, RZ, 0xc0, !PT ;  /* 0x0000000c2c2c7812 */ /* 0x000fc400078ec0ff */
[----:B------:R-:W-:Y:S02]  /*4f80*/  IADD3 R43, PT, PT, R247, UR6, RZ ;  /* 0x00000006f72b7c10 */ /* 0x000fe4000fffe0ff */
[----:B------:R-:W-:Y:S01]  /*4f90*/  LEA R144, R144, UR6, 0x4 ;  /* 0x0000000690907c11 */ /* 0x000fe2000f8e20ff */
[----:B------:R-:W-:Y:S01]  /*4fa0*/  BAR.SYNC.DEFER_BLOCKING 0x0 ;  /* 0x0000000000007b1d */ /* 0x000fe20000010000 */
[----:B------:R-:W-:Y:S02]  /*4fb0*/  LEA R192, R192, UR6, 0x4 ;  /* 0x00000006c0c07c11 */ /* 0x000fe4000f8e20ff */
[----:B------:R-:W-:Y:S01]  /*4fc0*/  LEA R193, R193, UR6, 0x4 ;  /* 0x00000006c1c17c11 */ /* 0x000fe2000f8e20ff */
[----:B------:R-:W-:Y:S01]  /*4fd0*/  IMAD.IADD R43, R43, 0x1, R44 ;  /* 0x000000012b2b7824 */ /* 0x000fe200078e022c */
[----:B------:R-:W-:Y:S01]  /*4fe0*/  FMNMX R36, R36, R47, !PT ;  /* 0x0000002f24247209 */ /* 0x000fe20007800000 */
[C---:B------:R-:W-:Y:S01]  /*4ff0*/  IMAD.IADD R47, R44.reuse, 0x1, R144 ;  /* 0x000000012c2f7824 */ /* 0x040fe200078e0290 */
[C---:B------:R-:W-:Y:S01]  /*5000*/  IADD3 R46, PT, PT, R44.reuse, R192, RZ ;  /* 0x000000c02c2e7210 */ /* 0x040fe20007ffe0ff */
[----:B------:R-:W-:-:S02]  /*5010*/  IMAD.IADD R44, R44, 0x1, R193 ;  /* 0x000000012c2c7824 */ /* 0x000fc400078e02c1 */
[----:B------:R0:W-:Y:S04]  /*5020*/  @!P6 STS [R43+0x4000], R36 ;  /* 0x004000242b00e388 */ /* 0x0001e80000000800 */
[----:B------:R-:W-:Y:S04]  /*5030*/  @!P6 STS [R47+0x4000], R0 ;  /* 0x004000002f00e388 */ /* 0x000fe80000000800 */
[----:B------:R-:W-:Y:S04]  /*5040*/  @!P6 STS [R46+0x4000], R4 ;  /* 0x004000042e00e388 */ /* 0x000fe80000000800 */
[----:B------:R-:W-:Y:S01]  /*5050*/  @!P6 STS [R44+0x4000], R41 ;  /* 0x004000292c00e388 */ /* 0x000fe20000000800 */
[----:B------:R-:W-:Y:S01]  /*5060*/  BAR.SYNC.DEFER_BLOCKING 0x0 ;  /* 0x0000000000007b1d */ /* 0x000fe20000010000 */
[----:B0-----:R-:W-:-:S05]  /*5070*/  LEA R36, R219, UR6, 0x2 ;  /* 0x00000006db247c11 */ /* 0x001fca000f8e10ff */
[----:B------:R-:W0:Y:S04]  /*5080*/  LDS R0, [R36+0x4000] ;  /* 0x0040000024007984 */ /* 0x000e280000000800 */
[----:B0-----:R-:W0:Y:S02]  /*5090*/  SHFL.BFLY PT, R4, R0, 0x2, 0x1f ;  /* 0x0c401f0000047f89 */ /* 0x001e2400000e0000 */
[----:B0-----:R-:W-:-:S05]  /*50a0*/  FMNMX R4, R0, R4, !PT ;  /* 0x0000000400047209 */ /* 0x001fca0007800000 */
[----:B------:R-:W0:Y:S02]  /*50b0*/  SHFL.BFLY PT, R0, R4, 0x1, 0x1f ;  /* 0x0c201f0004007f89 */ /* 0x000e2400000e0000 */
[----:B0-----:R-:W-:-:S05]  /*50c0*/  FMNMX R0, R4, R0, !PT ;  /* 0x0000000004007209 */ /* 0x001fca0007800000 */
[----:B------:R-:W-:Y:S01]  /*50d0*/  @!P6 STS [R36+0x4000], R0 ;  /* 0x004000002400e388 */ /* 0x000fe20000000800 */
[----:B------:R-:W-:Y:S06]  /*50e0*/  BAR.SYNC.DEFER_BLOCKING 0x0 ;  /* 0x0000000000007b1d */ /* 0x000fec0000010000 */
[----:B------:R-:W0:Y:S04]  /*50f0*/  LDS R0, [R247+UR6+0x4000] ;  /* 0x00400006f7007984 */ /* 0x000e280008000800 */
[----:B------:R-:W1:Y:S04]  /*5100*/  LDS R48, [R144+0x4000] ;  /* 0x0040000090307984 */ /* 0x000e680000000800 */
[----:B------:R-:W-:Y:S04]  /*5110*/  LDS R41, [R192+0x4000] ;  /* 0x00400000c0297984 */ /* 0x000fe80000000800 */
[----:B------:R-:W5:Y:S01]  /*5120*/  LDS R4, [R193+0x4000] ;  /* 0x00400000c1047984 */ /* 0x000f620000000800 */
[----:B------:R-:W-:Y:S01]  /*5130*/  BAR.SYNC.DEFER_BLOCKING 0x0 ;  /* 0x0000000000007b1d */ /* 0x000fe20000010000 */
[----:B0-----:R-:W-:-:S05]  /*5140*/  FMNMX R0, R0, R13, !PT ;  /* 0x0000000d00007209 */ /* 0x001fca0007800000 */
[--C-:B------:R-:W-:Y:S01]  /*5150*/  FADD R49, R2, -R0.reuse ;  /* 0x8000000002317221 */ /* 0x100fe20000000000 */
[----:B-1----:R-:W-:Y:S01]  /*5160*/  FMNMX R2, R48, R12, !PT ;  /* 0x0000000c30027209 */ /* 0x002fe20007800000 */
[----:B------:R-:W-:-:S04]  /*5170*/  FADD R3, R3, -R0 ;  /* 0x8000000003037221 */ /* 0x000fc80000000000 */
[----:B------:R-:W-:Y:S01]  /*5180*/  FMUL R3, R3, 1.4426950216293334961 ;  /* 0x3fb8aa3b03037820 */ /* 0x000fe20000400000 */
[--C-:B------:R-:W-:Y:S01]  /*5190*/  FADD R45, R45, -R2.reuse ;  /* 0x800000022d2d7221 */ /* 0x100fe20000000000 */
[----:B------:R-:W-:Y:S02]  /*51a0*/  FMUL R48, R49, 1.4426950216293334961 ;  /* 0x3fb8aa3b31307820 */ /* 0x000fe40000400000 */
[----:B------:R0:W-:Y:S02]  /*51b0*/  MUFU.EX2 R49, R3 ;  /* 0x0000000300317308 */ /* 0x0001e40000000800 */
[----:B0-----:R-:W-:Y:S01]  /*51c0*/  FMUL R3, R45, 1.4426950216293334961 ;  /* 0x3fb8aa3b2d037820 */ /* 0x001fe20000400000 */
[----:B------:R-:W-:-:S05]  /*51d0*/  FADD R45, R42, -R2 ;  /* 0x800000022a2d7221 */ /* 0x000fca0000000000 */
[----:B------:R0:W-:Y:S01]  /*51e0*/  MUFU.EX2 R42, R3 ;  /* 0x00000003002a7308 */ /* 0x0001e20000000800 */
[----:B------:R-:W-:Y:S01]  /*51f0*/  FMUL R45, R45, 1.4426950216293334961 ;  /* 0x3fb8aa3b2d2d7820 */ /* 0x000fe20000400000 */
[----:B-----5:R-:W-:Y:S02]  /*5200*/  FMNMX R4, R4, R11, !PT ;  /* 0x0000000b04047209 */ /* 0x020fe40007800000 */
[----:B0-----:R-:W-:-:S05]  /*5210*/  FMNMX R3, R41, R10, !PT ;  /* 0x0000000a29037209 */ /* 0x001fca0007800000 */
[--C-:B------:R-:W-:Y:S01]  /*5220*/  FADD R40, R40, -R3.reuse ;  /* 0x8000000328287221 */ /* 0x100fe20000000000 */
[----:B------:R-:W-:Y:S01]  /*5230*/  FADD R41, R37, -R3 ;  /* 0x8000000325297221 */ /* 0x000fe20000000000 */
[--C-:B------:R-:W-:Y:S01]  /*5240*/  FADD R39, R39, -R4.reuse ;  /* 0x8000000427277221 */ /* 0x100fe20000000000 */
[----:B------:R0:W-:Y:S01]  /*5250*/  MUFU.EX2 R37, R45 ;  /* 0x0000002d00257308 */ /* 0x0001e20000000800 */
[----:B------:R-:W-:Y:S01]  /*5260*/  FMUL R40, R40, 1.4426950216293334961 ;  /* 0x3fb8aa3b28287820 */ /* 0x000fe20000400000 */
[----:B------:R-:W-:Y:S01]  /*5270*/  FMUL R41, R41, 1.4426950216293334961 ;  /* 0x3fb8aa3b29297820 */ /* 0x000fe20000400000 */
[----:B------:R-:W-:Y:S01]  /*5280*/  FMUL R39, R39, 1.4426950216293334961 ;  /* 0x3fb8aa3b27277820 */ /* 0x000fe20000400000 */
[----:B0-----:R-:W-:-:S04]  /*5290*/  FADD R45, R38, -R4 ;  /* 0x80000004262d7221 */ /* 0x001fc80000000000 */
[----:B------:R0:W-:Y:S02]  /*52a0*/  MUFU.EX2 R38, R40 ;  /* 0x0000002800267308 */ /* 0x0001e40000000800 */
[----:B0-----:R-:W-:-:S06]  /*52b0*/  FMUL R40, R45, 1.4426950216293334961 ;  /* 0x3fb8aa3b2d287820 */ /* 0x001fcc0000400000 */
[----:B------:R-:W0:Y:S08]  /*52c0*/  MUFU.EX2 R48, R48 ;  /* 0x0000003000307308 */ /* 0x000e300000000800 */
[----:B------:R-:W1:Y:S08]  /*52d0*/  MUFU.EX2 R41, R41 ;  /* 0x0000002900297308 */ /* 0x000e700000000800 */
[----:B------:R-:W-:Y:S08]  /*52e0*/  MUFU.EX2 R40, R40 ;  /* 0x0000002800287308 */ /* 0x000ff00000000800 */
[----:B------:R-:W5:Y:S01]  /*52f0*/  MUFU.EX2 R39, R39 ;  /* 0x0000002700277308 */ /* 0x000f620000000800 */
[----:B0-----:R-:W-:Y:S01]  /*5300*/  FADD R53, R48, R49 ;  /* 0x0000003130357221 */ /* 0x001fe20000000000 */
[----:B------:R-:W-:Y:S01]  /*5310*/  FADD R54, R42, R37 ;  /* 0x000000252a367221 */ /* 0x000fe20000000000 */
[----:B-1----:R-:W-:-:S03]  /*5320*/  FADD R51, R41, R38 ;  /* 0x0000002629337221 */ /* 0x002fc60000000000 */
[----:B------:R-:W0:Y:S04]  /*5330*/  SHFL.BFLY PT, R55, R53, 0x2, 0x1f ;  /* 0x0c401f0035377f89 */ /* 0x000e2800000e0000 */
[----:B------:R-:W1:Y:S01]  /*5340*/  SHFL.BFLY PT, R56, R54, 0x2, 0x1f ;  /* 0x0c401f0036387f89 */ /* 0x000e6200000e0000 */
[----:B-----5:R-:W-:-:S03]  /*5350*/  FADD R50, R40, R39 ;  /* 0x0000002728327221 */ /* 0x020fc60000000000 */
[----:B------:R-:W5:Y:S04]  /*5360*/  SHFL.BFLY PT, R52, R51, 0x2, 0x1f ;  /* 0x0c401f0033347f89 */ /* 0x000f6800000e0000 */
[----:B------:R-:W2:Y:S01]  /*5370*/  SHFL.BFLY PT, R45, R50, 0x2, 0x1f ;  /* 0x0c401f00322d7f89 */ /* 0x000ea200000e0000 */
[----:B0-----:R-:W-:Y:S01]  /*5380*/  FADD R55, R53, R55 ;  /* 0x0000003735377221 */ /* 0x001fe20000000000 */
[----:B-1----:R-:W-:Y:S01]  /*5390*/  FADD R56, R54, R56 ;  /* 0x0000003836387221 */ /* 0x002fe20000000000 */
[----:B-----5:R-:W-:Y:S01]  /*53a0*/  FADD R52, R51, R52 ;  /* 0x0000003433347221 */ /* 0x020fe20000000000 */
[----:B--2---:R-:W-:-:S03]  /*53b0*/  FADD R45, R50, R45 ;  /* 0x0000002d322d7221 */ /* 0x004fc60000000000 */
[----:B------:R-:W0:Y:S04]  /*53c0*/  SHFL.BFLY PT, R51, R56, 0x1, 0x1f ;  /* 0x0c201f0038337f89 */ /* 0x000e2800000e0000 */
[----:B------:R-:W1:Y:S04]  /*53d0*/  SHFL.BFLY PT, R50, R55, 0x1, 0x1f ;  /* 0x0c201f0037327f89 */ /* 0x000e6800000e0000 */
[----:B------:R-:W2:Y:S04]  /*53e0*/  SHFL.BFLY PT, R53, R52, 0x1, 0x1f ;  /* 0x0c201f0034357f89 */ /* 0x000ea800000e0000 */
[----:B------:R-:W5:Y:S01]  /*53f0*/  SHFL.BFLY PT, R54, R45, 0x1, 0x1f ;  /* 0x0c201f002d367f89 */ /* 0x000f6200000e0000 */
[----:B0-----:R-:W-:Y:S01]  /*5400*/  FADD R51, R56, R51 ;  /* 0x0000003338337221 */ /* 0x001fe20000000000 */
[----:B-1----:R-:W-:Y:S01]  /*5410*/  FADD R50, R55, R50 ;  /* 0x0000003237327221 */ /* 0x002fe20000000000 */
[----:B--2---:R-:W-:-:S04]  /*5420*/  FADD R53, R52, R53 ;  /* 0x0000003534357221 */ /* 0x004fc80000000000 */
[----:B------:R-:W-:Y:S01]  /*5430*/  @!P6 STS [R43+0x4000], R50 ;  /* 0x004000322b00e388 */ /* 0x000fe20000000800 */
[----:B-----5:R-:W-:-:S03]  /*5440*/  FADD R54, R45, R54 ;  /* 0x000000362d367221 */ /* 0x020fc60000000000 */
[----:B------:R-:W-:Y:S04]  /*5450*/  @!P6 STS [R47+0x4000], R51 ;  /* 0x004000332f00e388 */ /* 0x000fe80000000800 */
[----:B------:R-:W-:Y:S04]  /*5460*/  @!P6 STS [R46+0x4000], R53 ;  /* 0x004000352e00e388 */ /* 0x000fe80000000800 */
[----:B------:R-:W-:Y:S01]  /*5470*/  @!P6 STS [R44+0x4000], R54 ;  /* 0x004000362c00e388 */ /* 0x000fe20000000800 */
[----:B------:R-:W-:Y:S06]  /*5480*/  BAR.SYNC.DEFER_BLOCKING 0x0 ;  /* 0x0000000000007b1d */ /* 0x000fec0000010000 */
[----:B------:R-:W0:Y:S04]  /*5490*/  LDS R43, [R36+0x4000] ;  /* 0x00400000242b7984 */ /* 0x000e280000000800 */
[----:B0-----:R-:W0:Y:S02]  /*54a0*/  SHFL.BFLY PT, R44, R43, 0x2, 0x1f ;  /* 0x0c401f002b2c7f89 */ /* 0x001e2400000e0000 */
[----:B0-----:R-:W-:-:S05]  /*54b0*/  FADD R43, R43, R44 ;  /* 0x0000002c2b2b7221 */ /* 0x001fca0000000000 */
[----:B------:R-:W0:Y:S02]  /*54c0*/  SHFL.BFLY PT, R44, R43, 0x1, 0x1f ;  /* 0x0c201f002b2c7f89 */ /* 0x000e2400000e0000 */
[----:B0-----:R-:W-:-:S05]  /*54d0*/  FADD R43, R43, R44 ;  /* 0x0000002c2b2b7221 */ /* 0x001fca0000000000 */
[----:B------:R0:W-:Y:S01]  /*54e0*/  @!P6 STS [R36+0x4000], R43 ;  /* 0x0040002b2400e388 */ /* 0x0001e20000000800 */
[----:B------:R-:W-:Y:S01]  /*54f0*/  BAR.SYNC.DEFER_BLOCKING 0x0 ;  /* 0x0000000000007b1d */ /* 0x000fe20000010000 */
[----:B------:R-:W-:-:S05]  /*5500*/  IMAD.WIDE R44, R9, 0x2, R64 ;  /* 0x00000002092c7825 */ /* 0x000fca00078e0240 */
[----:B------:R-:W2:Y:S01]  /*5510*/  LDL.64 R64, [R1+0x50] ;  /* 0x0000500001407983 */ /* 0x000ea20000100a00 */
[----:B----4-:R-:W-:-:S03]  /*5520*/  IMAD.WIDE R54, R9, 0x2, R62 ;  /* 0x0000000209367825 */ /* 0x010fc600078e023e */
[----:B------:R-:W4:Y:S04]  /*5530*/  LDL.64 R62, [R1+0x28] ;  /* 0x00002800013e7983 */ /* 0x000f280000100a00 */
[----:B0-----:R3:W5:Y:S01]  /*5540*/  LDG.E.U16 R36, desc[UR10][R44.64] ;  /* 0x0000000a2c247981 */ /* 0x001762000c1e1500 */
[----:B------:R-:W-:-:S03]  /*5550*/  IMAD.WIDE R46, R9, 0x2, R148 ;  /* 0x00000002092e7825 */ /* 0x000fc600078e0294 */
[----:B------:R-:W5:Y:S01]  /*5560*/  LDL.64 R148, [R1] ;  /* 0x0000000001947983 */ /* 0x000f620000100a00 */
[----:B------:R-:W-:-:S03]  /*5570*/  IMAD.WIDE R52, R9, 0x2, R146 ;  /* 0x0000000209347825 */ /* 0x000fc600078e0292 */
[----:B------:R-:W5:Y:S01]  /*5580*/  LDL.64 R146, [R1+0x20] ;  /* 0x0000200001927983 */ /* 0x000f620000100a00 */
[----:B---3--:R-:W-:-:S03]  /*5590*/  IMAD.WIDE R44, R9, 0x2, R60 ;  /* 0x00000002092c7825 */ /* 0x008fc600078e023c */
[----:B------:R-:W3:Y:S01]  /*55a0*/  LDL.64 R60, [R1+0x48] ;  /* 0x00004800013c7983 */ /* 0x000ee20000100a00 */
[----:B------:R-:W-:-:S03]  /*55b0*/  IMAD.WIDE R50, R9, 0x2, R68 ;  /* 0x0000000209327825 */ /* 0x000fc600078e0244 */
[----:B------:R-:W5:Y:S04]  /*55c0*/  LDG.E.U16 R68, desc[UR10][R52.64] ;  /* 0x0000000a34447981 */ /* 0x000f68000c1e1500 */
[----:B------:R0:W5:Y:S01]  /*55d0*/  LDG.E.U16 R69, desc[UR10][R54.64] ;  /* 0x0000000a36457981 */ /* 0x000162000c1e1500 */
[----:B------:R-:W-:-:S03]  /*55e0*/  IMAD.WIDE R56, R9, 0x2, R214 ;  /* 0x0000000209387825 */ /* 0x000fc600078e02d6 */
[----:B------:R-:W5:Y:S04]  /*55f0*/  LDG.E.U16 R46, desc[UR10][R46.64] ;  /* 0x0000000a2e2e7981 */ /* 0x000f68000c1e1500 */
[----:B------:R-:W5:Y:S01]  /*5600*/  LDG.E.U16 R45, desc[UR10][R44.64] ;  /* 0x0000000a2c2d7981 */ /* 0x000f62000c1e1500 */
[----:B0-----:R-:W-:-:S03]  /*5610*/  IMAD.WIDE R54, R9, 0x2, R66 ;  /* 0x0000000209367825 */ /* 0x001fc600078e0242 */
[----:B------:R-:W5:Y:S04]  /*5620*/  LDG.E.U16 R66, desc[UR10][R56.64] ;  /* 0x0000000a38427981 */ /* 0x000f68000c1e1500 */
[----:B------:R0:W5:Y:S04]  /*5630*/  LDG.E.U16 R47, desc[UR10][R50.64] ;  /* 0x0000000a322f7981 */ /* 0x000168000c1e1500 */
[----:B------:R-:W5:Y:S04]  /*5640*/  LDG.E.U16 R44, desc[UR10][R54.64] ;  /* 0x0000000a362c7981 */ /* 0x000f68000c1e1500 */
[----:B------:R-:W-:Y:S01]  /*5650*/  LDS R192, [R192+0x4000] ;  /* 0x00400000c0c07984 */ /* 0x000fe20000000800 */
[----:B0-----:R-:W-:-:S03]  /*5660*/  IMAD.WIDE R50, R9, 0x2, R222 ;  /* 0x0000000209327825 */ /* 0x001fc600078e02de */
[----:B------:R-:W0:Y:S01]  /*5670*/  LDS R193, [R193+0x4000] ;  /* 0x00400000c1c17984 */ /* 0x000e220000000800 */
[----:B------:R-:W-:-:S03]  /*5680*/  IMAD.WIDE R56, R9, 0x2, R196 ;  /* 0x0000000209387825 */ /* 0x000fc600078e02c4 */
[----:B------:R-:W5:Y:S01]  /*5690*/  LDG.E.U16 R50, desc[UR10][R50.64] ;  /* 0x0000000a32327981 */ /* 0x000f62000c1e1500 */
[----:B------:R-:W-:Y:S01]  /*56a0*/  FADD R10, -R3, R10 ;  /* 0x0000000a030a7221 */ /* 0x000fe20000000100 */
[----:B------:R-:W-:-:S04]  /*56b0*/  IMAD.WIDE R70, R9, 0x2, R70 ;  /* 0x0000000209467825 */ /* 0x000fc800078e0246 */
[----:B------:R-:W-:Y:S02]  /*56c0*/  FMUL R10, R10, 1.4426950216293334961 ;  /* 0x3fb8aa3b0a0a7820 */ /* 0x000fe40000400000 */
[----:B------:R-:W5:Y:S01]  /*56d0*/  LDG.E.U16 R70, desc[UR10][R70.64] ;  /* 0x0000000a46467981 */ /* 0x000f62000c1e1500 */
[----:B------:R-:W-:-:S04]  /*56e0*/  IMAD.WIDE R196, R9, 0x2, R184 ;  /* 0x0000000209c47825 */ /* 0x000fc800078e02b8 */
[C---:B------:R-:W-:Y:S02]  /*56f0*/  IMAD.WIDE R58, R9.reuse, 0x2, R58 ;  /* 0x00000002093a7825 */ /* 0x040fe400078e023a */
[----:B------:R-:W5:Y:S04]  /*5700*/  LDG.E.U16 R196, desc[UR10][R196.64] ;  /* 0x0000000ac4c47981 */ /* 0x000f68000c1e1500 */
[----:B------:R1:W5:Y:S02]  /*5710*/  LDG.E.U16 R67, desc[UR10][R58.64] ;  /* 0x0000000a3a437981 */ /* 0x000364000c1e1500 */
[----:B-1----:R-:W-:-:S04]  /*5720*/  IMAD.WIDE R58, R9, 0x2, R210 ;  /* 0x00000002093a7825 */ /* 0x002fc800078e02d2 */
[C---:B--2---:R-:W-:Y:S02]  /*5730*/  IMAD.WIDE R52, R9.reuse, 0x2, R64 ;  /* 0x0000000209347825 */ /* 0x044fe400078e0240 */
[----:B------:R-:W2:Y:S04]  /*5740*/  LDG.E.U16 R64, desc[UR10][R58.64] ;  /* 0x0000000a3a407981 */ /* 0x000ea8000c1e1500 */
[----:B------:R1:W2:Y:S01]  /*5750*/  LDG.E.U16 R65, desc[UR10][R52.64] ;  /* 0x0000000a34417981 */ /* 0x0002a2000c1e1500 */
[----:B----4-:R-:W-:-:S03]  /*5760*/  IMAD.WIDE R54, R9, 0x2, R62 ;  /* 0x0000000209367825 */ /* 0x010fc600078e023e */
[----:B------:R-:W4:Y:S01]  /*5770*/  LDG.E.U16 R63, desc[UR10][R56.64] ;  /* 0x0000000a383f7981 */ /* 0x000f22000c1e1500 */
[----:B-1----:R-:W-:-:S06]  /*5780*/  IMAD.WIDE R52, R9, 0x2, R198 ;  /* 0x0000000209347825 */ /* 0x002fcc00078e02c6 */
[----:B------:R-:W2:Y:S01]  /*5790*/  LDG.E.U16 R53, desc[UR10][R52.64] ;  /* 0x0000000a34357981 */ /* 0x000ea2000c1e1500 */
[----:B---3--:R-:W-:-:S03]  /*57a0*/  IMAD.WIDE R60, R9, 0x2, R60 ;  /* 0x00000002093c7825 */ /* 0x008fc600078e023c */
[----:B------:R1:W3:Y:S04]  /*57b0*/  LDG.E.U16 R52, desc[UR10][R54.64] ;  /* 0x0000000a36347981 */ /* 0x0002e8000c1e1500 */
[----:B------:R0:W2:Y:S01]  /*57c0*/  LDG.E.U16 R51, desc[UR10][R60.64] ;  /* 0x0000000a3c337981 */ /* 0x0000a2000c1e1500 */
[----:B-1----:R-:W-:-:S04]  /*57d0*/  IMAD.WIDE R54, R9, 0x2, R194 ;  /* 0x0000000209367825 */ /* 0x002fc800078e02c2 */
[C---:B0-----:R-:W-:Y:S02]  /*57e0*/  IMAD.WIDE R60, R9.reuse, 0x2, R168 ;  /* 0x00000002093c7825 */ /* 0x041fe400078e02a8 */
[----:B------:R-:W2:Y:S02]  /*57f0*/  LDG.E.U16 R54, desc[UR10][R54.64] ;  /* 0x0000000a36367981 */ /* 0x000ea4000c1e1500 */
[C---:B------:R-:W-:Y:S02]  /*5800*/  IMAD.WIDE R168, R9.reuse, 0x2, R250 ;  /* 0x0000000209a87825 */ /* 0x040fe400078e02fa */
[----:B------:R-:W2:Y:S02]  /*5810*/  LDG.E.U16 R61, desc[UR10][R60.64] ;  /* 0x0000000a3c3d7981 */ /* 0x000ea4000c1e1500 */
[C---:B------:R-:W-:Y:S02]  /*5820*/  IMAD.WIDE R56, R9.reuse, 0x2, R150 ;  /* 0x0000000209387825 */ /* 0x040fe400078e0296 */
[----:B------:R0:W2:Y:S04]  /*5830*/  LDG.E.U16 R55, desc[UR10][R168.64] ;  /* 0x0000000aa8377981 */ /* 0x0000a8000c1e1500 */
[----:B------:R-:W2:Y:S01]  /*5840*/  LDG.E.U16 R56, desc[UR10][R56.64] ;  /* 0x0000000a38387981 */ /* 0x000ea2000c1e1500 */
[----:B0-----:R-:W-:-:S05]  /*5850*/  IMAD.WIDE R168, R9, 0x2, R228 ;  /* 0x0000000209a87825 */ /* 0x001fca00078e02e4 */
[----:B------:R0:W2:Y:S01]  /*5860*/  LDG.E.U16 R57, desc[UR10][R168.64] ;  /* 0x0000000aa8397981 */ /* 0x0000a2000c1e1500 */
[----:B------:R-:W-:-:S05]  /*5870*/  IMAD.WIDE R150, R9, 0x2, R240 ;  /* 0x0000000209967825 */ /* 0x000fca00078e02f0 */
[----:B------:R1:W2:Y:S01]  /*5880*/  LDG.E.U16 R71, desc[UR10][R150.64] ;  /* 0x0000000a96477981 */ /* 0x0002a2000c1e1500 */
[----:B0-----:R-:W-:-:S04]  /*5890*/  FADD R169, -R4, R11 ;  /* 0x0000000b04a97221 */ /* 0x001fc80000000100 */
[----:B------:R-:W-:Y:S01]  /*58a0*/  FMUL R169, R169, 1.4426950216293334961 ;  /* 0x3fb8aa3ba9a97820 */ /* 0x000fe20000400000 */
[----:B------:R0:W-:Y:S01]  /*58b0*/  MUFU.EX2 R168, R10 ;  /* 0x0000000a00a87308 */ /* 0x0001e20000000800 */
[----:B-1----:R-:W-:-:S05]  /*58c0*/  IMAD.WIDE R150, R9, 0x2, R220 ;  /* 0x0000000209967825 */ /* 0x002fca00078e02dc */
[----:B------:R1:W4:Y:S02]  /*58d0*/  LDG.E.U16 R145, desc[UR10][R150.64] ;  /* 0x0000000a96917981 */ /* 0x000324000c1e1500 */
[----:B------:R-:W5:Y:S01]  /*58e0*/  MUFU.EX2 R169, R169 ;  /* 0x000000a900a97308 */ /* 0x000f620000000800 */
[----:B0-----:R-:W-:-:S04]  /*58f0*/  IMAD.WIDE R10, R9, 0x2, R190 ;  /* 0x00000002090a7825 */ /* 0x001fc800078e02be */
[----:B-1----:R-:W-:-:S04]  /*5900*/  IMAD.WIDE R150, R9, 0x2, R212 ;  /* 0x0000000209967825 */ /* 0x002fc800078e02d4 */
[C---:B------:R-:W-:Y:S02]  /*5910*/  IMAD.WIDE R198, R9.reuse, 0x2, R204 ;  /* 0x0000000209c67825 */ /* 0x040fe400078e02cc */
[----:B------:R-:W4:Y:S02]  /*5920*/  LDG.E.U16 R150, desc[UR10][R150.64] ;  /* 0x0000000a96967981 */ /* 0x000f24000c1e1500 */
[----:B------:R-:W-:-:S04]  /*5930*/  IMAD.WIDE R194, R9, 0x2, R186 ;  /* 0x0000000209c27825 */ /* 0x000fc800078e02ba */
[----:B-----5:R-:W-:Y:S01]  /*5940*/  FFMA2 R164, R164.F32x2.HI_LO, R168.F32x2.HI_LO, R192.F32x2.HI_LO ;  /* 0x000000a8a4a47249 */ /* 0x020fe200000000c0 */
[----:B------:R-:W5:Y:S04]  /*5950*/  LDG.E.U16 R198, desc[UR10][R198.64] ;  /* 0x0000000ac6c67981 */ /* 0x000f68000c1e1500 */
[----:B------:R0:W4:Y:S01]  /*5960*/  LDG.E.U16 R151, desc[UR10][R10.64] ;  /* 0x0000000a0a977981 */ /* 0x000122000c1e1500 */
[----:B------:R-:W-:-:S03]  /*5970*/  IMAD.WIDE R192, R9, 0x2, R180 ;  /* 0x0000000209c07825 */ /* 0x000fc600078e02b4 */
[----:B------:R1:W4:Y:S04]  /*5980*/  LDG.E.U16 R200, desc[UR10][R194.64] ;  /* 0x0000000ac2c87981 */ /* 0x000328000c1e1500 */
[----:B------:R1:W4:Y:S01]  /*5990*/  LDG.E.U16 R208, desc[UR10][R192.64] ;  /* 0x0000000ac0d07981 */ /* 0x000322000c1e1500 */
[----:B0-----:R-:W-:-:S05]  /*59a0*/  IMAD.WIDE R10, R9, 0x2, R188 ;  /* 0x00000002090a7825 */ /* 0x001fca00078e02bc */
[----:B------:R0:W4:Y:S01]  /*59b0*/  LDG.E.U16 R199, desc[UR10][R10.64] ;  /* 0x0000000a0ac77981 */ /* 0x000122000c1e1500 */
[----:B-1----:R-:W-:-:S04]  /*59c0*/  IMAD.WIDE R194, R9, 0x2, R178 ;  /* 0x0000000209c27825 */ /* 0x002fc800078e02b2 */
[C---:B------:R-:W-:Y:S01]  /*59d0*/  IMAD.WIDE R192, R9.reuse, 0x2, R174 ;  /* 0x0000000209c07825 */ /* 0x040fe200078e02ae */
[----:B------:R1:W4:Y:S03]  /*59e0*/  LDG.E.U16 R210, desc[UR10][R194.64] ;  /* 0x0000000ac2d27981 */ /* 0x000326000c1e1500 */
[C---:B0-----:R-:W-:Y:S01]  /*59f0*/  IMAD.WIDE R10, R9.reuse, 0x2, R182 ;  /* 0x00000002090a7825 */ /* 0x041fe200078e02b6 */
[----:B------:R0:W4:Y:S04]  /*5a00*/  LDG.E.U16 R214, desc[UR10][R192.64] ;  /* 0x0000000ac0d67981 */ /* 0x000128000c1e1500 */
[----:B------:R0:W4:Y:S01]  /*5a10*/  LDG.E.U16 R197, desc[UR10][R10.64] ;  /* 0x0000000a0ac57981 */ /* 0x000122000c1e1500 */
[----:B-1----:R-:W-:-:S04]  /*5a20*/  IMAD.WIDE R194, R9, 0x2, R170 ;  /* 0x0000000209c27825 */ /* 0x002fc800078e02aa */
[C---:B0-----:R-:W-:Y:S01]  /*5a30*/  IMAD.WIDE R192, R9.reuse, 0x2, R24 ;  /* 0x0000000209c07825 */ /* 0x041fe200078e0218 */
[----:B------:R0:W4:Y:S03]  /*5a40*/  LDG.E.U16 R215, desc[UR10][R194.64] ;  /* 0x0000000ac2d77981 */ /* 0x000126000c1e1500 */
[C---:B------:R-:W-:Y:S01]  /*5a50*/  IMAD.WIDE R10, R9.reuse, 0x2, R176 ;  /* 0x00000002090a7825 */ /* 0x040fe200078e02b0 */
[----:B------:R1:W4:Y:S04]  /*5a60*/  LDG.E.U16 R219, desc[UR10][R192.64] ;  /* 0x0000000ac0db7981 */ /* 0x000328000c1e1500 */
[----:B------:R1:W4:Y:S01]  /*5a70*/  LDG.E.U16 R211, desc[UR10][R10.64] ;  /* 0x0000000a0ad37981 */ /* 0x000322000c1e1500 */
[----:B0-----:R-:W-:-:S04]  /*5a80*/  IMAD.WIDE R194, R9, 0x2, R28 ;  /* 0x0000000209c27825 */ /* 0x001fc800078e021c */
[C---:B-1----:R-:W-:Y:S01]  /*5a90*/  IMAD.WIDE R192, R9.reuse, 0x2, R136 ;  /* 0x0000000209c07825 */ /* 0x042fe200078e0288 */
[----:B------:R0:W4:Y:S03]  /*5aa0*/  LDG.E.U16 R222, desc[UR10][R194.64] ;  /* 0x0000000ac2de7981 */ /* 0x000126000c1e1500 */
[C---:B------:R-:W-:Y:S01]  /*5ab0*/  IMAD.WIDE R10, R9.reuse, 0x2, R20 ;  /* 0x00000002090a7825 */ /* 0x040fe200078e0214 */
[----:B------:R1:W4:Y:S04]  /*5ac0*/  LDG.E.U16 R226, desc[UR10][R192.64] ;  /* 0x0000000ac0e27981 */ /* 0x000328000c1e1500 */
[----:B------:R1:W4:Y:S01]  /*5ad0*/  LDG.E.U16 R218, desc[UR10][R10.64] ;  /* 0x0000000a0ada7981 */ /* 0x000322000c1e1500 */
[----:B0-----:R-:W-:-:S04]  /*5ae0*/  IMAD.WIDE R194, R9, 0x2, R140 ;  /* 0x0000000209c27825 */ /* 0x001fc800078e028c */
[C---:B-1----:R-:W-:Y:S01]  /*5af0*/  IMAD.WIDE R192, R9.reuse, 0x2, R156 ;  /* 0x0000000209c07825 */ /* 0x042fe200078e029c */
[----:B------:R-:W4:Y:S03]  /*5b00*/  LDG.E.U16 R227, desc[UR10][R194.64] ;  /* 0x0000000ac2e37981 */ /* 0x000f26000c1e1500 */
[C---:B------:R-:W-:Y:S01]  /*5b10*/  IMAD.WIDE R10, R9.reuse, 0x2, R32 ;  /* 0x00000002090a7825 */ /* 0x040fe200078e0220 */
[----:B------:R-:W4:Y:S04]  /*5b20*/  LDG.E.U16 R231, desc[UR10][R192.64] ;  /* 0x0000000ac0e77981 */ /* 0x000f28000c1e1500 */
[----:B------:R0:W4:Y:S01]  /*5b30*/  LDG.E.U16 R223, desc[UR10][R10.64] ;  /* 0x0000000a0adf7981 */ /* 0x000122000c1e1500 */
[----:B------:R-:W-:-:S04]  /*5b40*/  IMAD.WIDE R146, R9, 0x2, R146 ;  /* 0x0000000209927825 */ /* 0x000fc800078e0292 */
[C---:B------:R-:W-:Y:S01]  /*5b50*/  IMAD.WIDE R58, R9.reuse, 0x2, R148 ;  /* 0x00000002093a7825 */ /* 0x040fe200078e0294 */
[----:B------:R-:W4:Y:S03]  /*5b60*/  LDG.E.U16 R62, desc[UR10][R146.64] ;  /* 0x0000000a923e7981 */ /* 0x000f26000c1e1500 */
[C---:B0-----:R-:W-:Y:S01]  /*5b70*/  IMAD.WIDE R10, R9.reuse, 0x2, R152 ;  /* 0x00000002090a7825 */ /* 0x041fe200078e0298 */
[----:B------:R0:W4:Y:S03]  /*5b80*/  LDG.E.U16 R60, desc[UR10][R58.64] ;  /* 0x0000000a3a3c7981 */ /* 0x000126000c1e1500 */
[C---:B------:R-:W-:Y:S01]  /*5b90*/  IMAD.WIDE R194, R9.reuse, 0x2, R160 ;  /* 0x0000000209c27825 */ /* 0x040fe200078e02a0 */
[----:B------:R1:W4:Y:S03]  /*5ba0*/  LDG.E.U16 R230, desc[UR10][R10.64] ;  /* 0x0000000a0ae67981 */ /* 0x000326000c1e1500 */
[C---:B------:R-:W-:Y:S01]  /*5bb0*/  IMAD.WIDE R192, R9.reuse, 0x2, R18 ;  /* 0x0000000209c07825 */ /* 0x040fe200078e0212 */
[----:B------:R1:W4:Y:S03]  /*5bc0*/  LDG.E.U16 R234, desc[UR10][R194.64] ;  /* 0x0000000ac2ea7981 */ /* 0x000326000c1e1500 */
[C---:B0-----:R-:W-:Y:S01]  /*5bd0*/  IMAD.WIDE R58, R9.reuse, 0x2, R248 ;  /* 0x00000002093a7825 */ /* 0x041fe200078e02f8 */
[----:B------:R0:W4:Y:S03]  /*5be0*/  LDG.E.U16 R238, desc[UR10][R192.64] ;  /* 0x0000000ac0ee7981 */ /* 0x000126000c1e1500 */
[----:B-1----:R-:W-:-:S02]  /*5bf0*/  IMAD.WIDE R10, R9, 0x2, R172 ;  /* 0x00000002090a7825 */ /* 0x002fc400078e02ac */
[----:B------:R-:W4:Y:S02]  /*5c00*/  LDG.E.U16 R59, desc[UR10][R58.64] ;  /* 0x0000000a3a3b7981 */ /* 0x000f24000c1e1500 */
[C---:B------:R-:W-:Y:S02]  /*5c10*/  IMAD.WIDE R146, R9.reuse, 0x2, R232 ;  /* 0x0000000209927825 */ /* 0x040fe400078e02e8 */
[----:B------:R1:W4:Y:S02]  /*5c20*/  LDG.E.U16 R235, desc[UR10][R10.64] ;  /* 0x0000000a0aeb7981 */ /* 0x000324000c1e1500 */
[C---:B------:R-:W-:Y:S02]  /*5c30*/  IMAD.WIDE R194, R9.reuse, 0x2, R22 ;  /* 0x0000000209c27825 */ /* 0x040fe400078e0216 */
[----:B------:R1:W4:Y:S02]  /*5c40*/  LDG.E.U16 R43, desc[UR10][R146.64] ;  /* 0x0000000a922b7981 */ /* 0x000324000c1e1500 */
[----:B------:R-:W-:-:S02]  /*5c50*/  IMAD.WIDE R148, R9, 0x2, R236 ;  /* 0x0000000209947825 */ /* 0x000fc400078e02ec */
[----:B------:R1:W4:Y:S02]  /*5c60*/  LDG.E.U16 R239, desc[UR10][R194.64] ;  /* 0x0000000ac2ef7981 */ /* 0x000324000c1e1500 */
[C---:B0-----:R-:W-:Y:S02]  /*5c70*/  IMAD.WIDE R192, R9.reuse, 0x2, R30 ;  /* 0x0000000209c07825 */ /* 0x041fe400078e021e */
[----:B------:R0:W4:Y:S02]  /*5c80*/  LDG.E.U16 R58, desc[UR10][R148.64] ;  /* 0x0000000a943a7981 */ /* 0x000124000c1e1500 */
[C---:B-1----:R-:W-:Y:S02]  /*5c90*/  IMAD.WIDE R10, R9.reuse, 0x2, R26 ;  /* 0x00000002090a7825 */ /* 0x042fe400078e021a */
[----:B------:R1:W4:Y:S02]  /*5ca0*/  LDG.E.U16 R243, desc[UR10][R192.64] ;  /* 0x0000000ac0f37981 */ /* 0x000324000c1e1500 */
[----:B------:R-:W-:-:S02]  /*5cb0*/  IMAD.WIDE R146, R9, 0x2, R224 ;  /* 0x0000000209927825 */ /* 0x000fc400078e02e0 */
[----:B------:R1:W4:Y:S02]  /*5cc0*/  LDG.E.U16 R242, desc[UR10][R10.64] ;  /* 0x0000000a0af27981 */ /* 0x000324000c1e1500 */
[C---:B------:R-:W-:Y:S02]  /*5cd0*/  IMAD.WIDE R194, R9.reuse, 0x2, R34 ;  /* 0x0000000209c27825 */ /* 0x040fe400078e0222 */
[----:B------:R-:W4:Y:S02]  /*5ce0*/  LDG.E.U16 R147, desc[UR10][R146.64] ;  /* 0x0000000a92937981 */ /* 0x000f24000c1e1500 */
[C---:B0-----:R-:W-:Y:S02]  /*5cf0*/  IMAD.WIDE R148, R9.reuse, 0x2, R216 ;  /* 0x0000000209947825 */ /* 0x041fe400078e02d8 */
[----:B------:R0:W4:Y:S02]  /*5d00*/  LDG.E.U16 R245, desc[UR10][R194.64] ;  /* 0x0000000ac2f57981 */ /* 0x000124000c1e1500 */
[----:B-1----:R-:W-:-:S04]  /*5d10*/  IMAD.WIDE R192, R9, 0x2, R142 ;  /* 0x0000000209c07825 */ /* 0x002fc800078e028e */
[C---:B------:R-:W-:Y:S01]  /*5d20*/  IMAD.WIDE R10, R9.reuse, 0x2, R138 ;  /* 0x00000002090a7825 */ /* 0x040fe200078e028a */
[----:B------:R1:W4:Y:S03]  /*5d30*/  LDG.E.U16 R146, desc[UR10][R148.64] ;  /* 0x0000000a94927981 */ /* 0x000326000c1e1500 */
[C---:B0-----:R-:W-:Y:S01]  /*5d40*/  IMAD.WIDE R194, R9.reuse, 0x2, R154 ;  /* 0x0000000209c27825 */ /* 0x041fe200078e029a */
[----:B------:R0:W4:Y:S04]  /*5d50*/  LDG.E.U16 R244, desc[UR10][R192.64] ;  /* 0x0000000ac0f47981 */ /* 0x000128000c1e1500 */
[----:B------:R0:W4:Y:S01]  /*5d60*/  LDG.E.U16 R246, desc[UR10][R10.64] ;  /* 0x0000000a0af67981 */ /* 0x000122000c1e1500 */
[----:B-1----:R-:W-:-:S03]  /*5d70*/  IMAD.WIDE R148, R9, 0x2, R202 ;  /* 0x0000000209947825 */ /* 0x002fc600078e02ca */
[----:B------:R-:W4:Y:S01]  /*5d80*/  LDG.E.U16 R194, desc[UR10][R194.64] ;  /* 0x0000000ac2c27981 */ /* 0x000f22000c1e1500 */
[----:B0-----:R-:W-:-:S03]  /*5d90*/  IMAD.WIDE R192, R9, 0x2, R162 ;  /* 0x0000000209c07825 */ /* 0x001fc600078e02a2 */
[----:B------:R0:W4:Y:S01]  /*5da0*/  LDG.E.U16 R149, desc[UR10][R148.64] ;  /* 0x0000000a94957981 */ /* 0x000122000c1e1500 */
[----:B------:R-:W-:-:S03]  /*5db0*/  IMAD.WIDE R10, R9, 0x2, R158 ;  /* 0x00000002090a7825 */ /* 0x000fc600078e029e */
[----:B------:R-:W4:Y:S04]  /*5dc0*/  LDG.E.U16 R192, desc[UR10][R192.64] ;  /* 0x0000000ac0c07981 */ /* 0x000f28000c1e1500 */
[----:B------:R1:W4:Y:S01]  /*5dd0*/  LDG.E.U16 R195, desc[UR10][R10.64] ;  /* 0x0000000a0ac37981 */ /* 0x000322000c1e1500 */
[----:B0-----:R-:W0:Y:S01]  /*5de0*/  S2R R148, SR_TID.X ;  /* 0x0000000000947919 */ /* 0x001e220000002100 */
[----:B-1----:R-:W1:Y:S01]  /*5df0*/  S2R R11, SR_TID.X ;  /* 0x00000000000b7919 */ /* 0x002e620000002100 */
[----:B0-----:R-:W-:Y:S02]  /*5e00*/  LOP3.LUT R10, R148, 0x3f, RZ, 0xc0, !PT ;  /* 0x0000003f940a7812 */ /* 0x001fe400078ec0ff */
[----:B------:R-:W-:-:S03]  /*5e10*/  SHF.R.S32.HI R193, RZ, 0x6, R148 ;  /* 0x00000006ffc17819 */ /* 0x000fc60000011494 */
[----:B------:R-:W-:Y:S01]  /*5e20*/  IMAD.SHL.U32 R10, R10, 0x2, RZ ;  /* 0x000000020a0a7824 */ /* 0x000fe200078e00ff */
[----:B------:R-:W-:Y:S02]  /*5e30*/  SGXT R193, R193, 0x1 ;  /* 0x00000001c1c1781a */ /* 0x000fe40000000200 */
[C---:B-1----:R-:W-:Y:S02]  /*5e40*/  SHF.L.U32 R148, R11.reuse, 0x3, RZ ;  /* 0x000000030b947819 */ /* 0x042fe400000006ff */
[----:B------:R-:W-:Y:S01]  /*5e50*/  LOP3.LUT R193, R10, 0x90, R193, 0x78, !PT ;  /* 0x000000900ac17812 */ /* 0x000fe200078e78c1 */
[----:B------:R-:W-:Y:S01]  /*5e60*/  IMAD.SHL.U32 R10, R11, 0x40, RZ ;  /* 0x000000400b0a7824 */ /* 0x000fe200078e00ff */
[----:B------:R-:W-:-:S04]  /*5e70*/  LOP3.LUT R148, R148, 0x30, RZ, 0xc0, !PT ;  /* 0x0000003094947812 */ /* 0x000fc800078ec0ff */
[----:B------:R-:W-:Y:S02]  /*5e80*/  LOP3.LUT R148, R148, 0x3c0, R10, 0xf8, !PT ;  /* 0x000003c094947812 */ /* 0x000fe400078ef80a */
[----:B------:R-:W-:Y:S02]  /*5e90*/  LDS R10, [R247+UR6+0x4000] ;  /* 0x00400006f70a7984 */ /* 0x000fe40008000800 */
[----:B------:R-:W-:Y:S02]  /*5ea0*/  LOP3.LUT R148, R148, 0x10, R11, 0x78, !PT ;  /* 0x0000001094947812 */ /* 0x000fe400078e780b */
[----:B------:R-:W-:Y:S01]  /*5eb0*/  LDS R11, [R144+0x4000] ;  /* 0x00400000900b7984 */ /* 0x000fe20000000800 */
[----:B------:R-:W-:Y:S01]  /*5ec0*/  BAR.SYNC.DEFER_BLOCKING 0x0 ;  /* 0x0000000000007b1d */ /* 0x000fe20000010000 */
[----:B------:R-:W-:Y:S02]  /*5ed0*/  F2FP.BF16.F32.PACK_AB R37, R37, R42 ;  /* 0x0000002a2525723e */ /* 0x000fe400000010ff */
[----:B------:R-:W-:-:S02]  /*5ee0*/  F2FP.BF16.F32.PACK_AB R38, R38, R41 ;  /* 0x000000292626723e */ /* 0x000fc400000010ff */
[----:B------:R-:W-:Y:S01]  /*5ef0*/  F2FP.BF16.F32.PACK_AB R39, R39, R40 ;  /* 0x000000282727723e */ /* 0x000fe200000010ff */
[----:B------:R0:W-:Y:S04]  /*5f00*/  STS.U16 [R193+UR6+0x4000], R36 ;  /* 0x00400024c1007988 */ /* 0x0001e80008000406 */
[----:B------:R-:W-:Y:S01]  /*5f10*/  STS.U16 [R193+UR6+0x4200], R45 ;  /* 0x0042002dc1007988 */ /* 0x000fe20008000406 */
[----:B0-----:R-:W-:-:S03]  /*5f20*/  F2FP.BF16.F32.PACK_AB R36, R49, R48 ;  /* 0x000000303124723e */ /* 0x001fc600000010ff */
[----:B------:R-:W-:Y:S04]  /*5f30*/  STS.U16 [R193+UR6+0x4400], R46 ;  /* 0x0044002ec1007988 */ /* 0x000fe80008000406 */
[----:B------:R-:W-:Y:S04]  /*5f40*/  STS.U16 [R193+UR6+0x4600], R47 ;  /* 0x0046002fc1007988 */ /* 0x000fe80008000406 */
[----:B------:R-:W-:Y:S04]  /*5f50*/  STS.U16 [R193+UR6+0x4800], R50 ;  /* 0x00480032c1007988 */ /* 0x000fe80008000406 */
[----:B------:R-:W-:Y:S04]  /*5f60*/  STS.U16 [R193+UR6+0x4a00], R44 ;  /* 0x004a002cc1007988 */ /* 0x000fe80008000406 */
[----:B--2---:R-:W-:Y:S04]  /*5f70*/  STS.U16 [R193+UR6+0x4c00], R51 ;  /* 0x004c0033c1007988 */ /* 0x004fe80008000406 */
[----:B------:R-:W-:Y:S04]  /*5f80*/  STS.U16 [R193+UR6+0x4e00], R53 ;  /* 0x004e0035c1007988 */ /* 0x000fe80008000406 */
[----:B---3--:R-:W-:Y:S04]  /*5f90*/  STS.U16 [R193+UR6+0x5000], R52 ;  /* 0x00500034c1007988 */ /* 0x008fe80008000406 */
[----:B------:R-:W-:Y:S04]  /*5fa0*/  STS.U16 [R193+UR6+0x5200], R54 ;  /* 0x00520036c1007988 */ /* 0x000fe80008000406 */
[----:B------:R-:W-:Y:S04]  /*5fb0*/  STS.U16 [R193+UR6+0x5400], R56 ;  /* 0x00540038c1007988 */ /* 0x000fe80008000406 */
[----:B------:R-:W-:Y:S04]  /*5fc0*/  STS.U16 [R193+UR6+0x5600], R55 ;  /* 0x00560037c1007988 */ /* 0x000fe80008000406 */
[----:B------:R-:W-:Y:S04]  /*5fd0*/  STS.U16 [R193+UR6+0x5800], R71 ;  /* 0x00580047c1007988 */ /* 0x000fe80008000406 */
[----:B-----5:R-:W-:Y:S04]  /*5fe0*/  STS.U16 [R193+UR6+0x6000], R198 ;  /* 0x006000c6c1007988 */ /* 0x020fe80008000406 */
[----:B----4-:R-:W-:Y:S04]  /*5ff0*/  STS.U16 [R193+UR6+0x6200], R151 ;  /* 0x00620097c1007988 */ /* 0x010fe80008000406 */
        /* <DEDUP_REMOVED lines=14> */
[----:B------:R0:W-:Y:S02]  /*60e0*/  STS.U16 [R193+UR6+0x5a00], R43 ;  /* 0x005a002bc1007988 */ /* 0x0001e40008000406 */
[----:B0-----:R-:W-:-:S02]  /*60f0*/  LOP3.LUT R43, R193, 0x20, RZ, 0x3c, !PT ;  /* 0x00000020c12b7812 */ /* 0x001fc400078e3cff */
        /* <DEDUP_REMOVED lines=34> */
[----:B------:R0:W-:Y:S01]  /*6320*/  STSM.16.M88.4 [R252+0x8000], R36 ;  /* 0x00800024fc007844 */ /* 0x0001e20000000200 */
[----:B------:R-:W-:Y:S01]  /*6330*/  BAR.SYNC.DEFER_BLOCKING 0x0 ;  /* 0x0000000000007b1d */ /* 0x000fe20000010000 */
[----:B0-----:R-:W-:-:S04]  /*6340*/  FADD R36, -R0, R13 ;  /* 0x0000000d00247221 */ /* 0x001fc80000000100 */
[----:B------:R-:W-:Y:S01]  /*6350*/  FMUL R36, R36, 1.4426950216293334961 ;  /* 0x3fb8aa3b24247820 */ /* 0x000fe20000400000 */
[----:B------:R-:W-:-:S03]  /*6360*/  FADD R13, -R2, R12 ;  /* 0x0000000c020d7221 */ /* 0x000fc60000000100 */
[----:B------:R0:W1:Y:S01]  /*6370*/  MUFU.EX2 R12, R36 ;  /* 0x00000024000c7308 */ /* 0x0000620000000800 */
[----:B------:R-:W-:Y:S04]  /*6380*/  LDSM.16.M88.4 R68, [R148+UR6+0x8000] ;  /* 0x008000069444783b */ /* 0x000fe80008000200 */
[----:B------:R-:W2:Y:S04]  /*6390*/  LDSM.16.M88.4 R64, [R5+0x4000] ;  /* 0x004000000540783b */ /* 0x000ea80000000200 */
[----:B------:R-:W3:Y:S04]  /*63a0*/  LDSM.16.M88.4 R60, [R5+0x4800] ;  /* 0x00480000053c783b */ /* 0x000ee80000000200 */
[----:B------:R-:W4:Y:S04]  /*63b0*/  LDSM.16.M88.4 R56, [R5+0x5000] ;  /* 0x005000000538783b */ /* 0x000f280000000200 */
[----:B------:R-:W5:Y:S04]  /*63c0*/  LDSM.16.M88.4 R52, [R5+0x5800] ;  /* 0x005800000534783b */ /* 0x000f680000000200 */
[----:B------:R-:W2:Y:S04]  /*63d0*/  LDSM.16.M88.4 R48, [R5+0x6000] ;  /* 0x006000000530783b */ /* 0x000ea80000000200 */
[----:B------:R-:W2:Y:S04]  /*63e0*/  LDSM.16.M88.4 R44, [R5+0x6800] ;  /* 0x00680000052c783b */ /* 0x000ea80000000200 */
[----:B0-----:R-:W0:Y:S04]  /*63f0*/  LDSM.16.M88.4 R36, [R5+0x7000] ;  /* 0x007000000524783b */ /* 0x001e280000000200 */
[----:B------:R-:W0:Y:S01]  /*6400*/  LDSM.16.M88.4 R40, [R5+0x7800] ;  /* 0x007800000528783b */ /* 0x000e220000000200 */
[----:B------:R-:W-:-:S03]  /*6410*/  FMUL R13, R13, 1.4426950216293334961 ;  /* 0x3fb8aa3b0d0d7820 */ /* 0x000fc60000400000 */
[----:B------:R-:W0:Y:S03]  /*6420*/  LDSM.16.M88.4 R144, [R148+UR6+0x8400] ;  /* 0x008400069490783b */ /* 0x000e260008000200 */
[----:B------:R-:W3:Y:S01]  /*6430*/  MUFU.EX2 R13, R13 ;  /* 0x0000000d000d7308 */ /* 0x000ee20000000800 */
[----:B------:R-:W0:Y:S01]  /*6440*/  S2R R247, SR_CTAID.X ;  /* 0x0000000000f77919 */ /* 0x000e220000002500 */
[C---:B-1----:R-:W-:Y:S01]  /*6450*/  FMUL R132, R12.reuse, R132 ;  /* 0x000000840c847220 */ /* 0x042fe20000400000 */
[C---:B------:R-:W-:Y:S01]  /*6460*/  FMUL R133, R12.reuse, R133 ;  /* 0x000000850c857220 */ /* 0x040fe20000400000 */
        /* <DEDUP_REMOVED lines=13> */
[C---:B---3--:R-:W-:Y:S01]  /*6540*/  FMUL R134, R13.reuse, R134 ;  /* 0x000000860d867220 */ /* 0x048fe20000400000 */
        /* <DEDUP_REMOVED lines=13> */
[----:B------:R-:W-:Y:S01]  /*6620*/  FMUL R105, R12, R105 ;  /* 0x000000690c697220 */ /* 0x000fe20000400000 */
[C---:B------:R-:W-:Y:S01]  /*6630*/  FMUL R106, R13.reuse, R106 ;  /* 0x0000006a0d6a7220 */ /* 0x040fe20000400000 */
[----:B------:R-:W-:Y:S01]  /*6640*/  FMUL R107, R13, R107 ;  /* 0x0000006b0d6b7220 */ /* 0x000fe20000400000 */
[C---:B--2---:R-:W-:Y:S08]  /*6650*/  HMMA.16816.F32.BF16 R132, R68.reuse, R64, R132 ;  /* 0x000000404484723c */ /* 0x044ff00000041884 */
[C---:B------:R-:W-:Y:S08]  /*6660*/  HMMA.16816.F32.BF16 R128, R68.reuse, R60, R128 ;  /* 0x0000003c4480723c */ /* 0x040ff00000041880 */
[C---:B----4-:R-:W-:Y:S08]  /*6670*/  HMMA.16816.F32.BF16 R124, R68.reuse, R56, R124 ;  /* 0x00000038447c723c */ /* 0x050ff0000004187c */
[C---:B-----5:R-:W-:Y:S08]  /*6680*/  HMMA.16816.F32.BF16 R120, R68.reuse, R52, R120 ;  /* 0x000000344478723c */ /* 0x060ff00000041878 */
[C---:B------:R-:W-:Y:S08]  /*6690*/  HMMA.16816.F32.BF16 R116, R68.reuse, R48, R116 ;  /* 0x000000304474723c */ /* 0x040ff00000041874 */
[C---:B------:R-:W-:Y:S08]  /*66a0*/  HMMA.16816.F32.BF16 R112, R68.reuse, R44, R112 ;  /* 0x0000002c4470723c */ /* 0x040ff00000041870 */
[C---:B0-----:R-:W-:Y:S08]  /*66b0*/  HMMA.16816.F32.BF16 R108, R68.reuse, R36, R108 ;  /* 0x00000024446c723c */ /* 0x041ff0000004186c */
[----:B------:R-:W-:Y:S01]  /*66c0*/  HMMA.16816.F32.BF16 R104, R68, R40, R104 ;  /* 0x000000284468723c */ /* 0x000fe20000041868 */
[----:B------:R-:W-:-:S05]  /*66d0*/  LOP3.LUT R68, R148, 0x20, RZ, 0x3c, !PT ;  /* 0x0000002094447812 */ /* 0x000fca00078e3cff */
[----:B------:R-:W0:Y:S04]  /*66e0*/  LDSM.16.M88.4 R148, [R68+UR6+0x8000] ;  /* 0x008000064494783b */ /* 0x000e280008000200 */
[----:B------:R-:W1:Y:S01]  /*66f0*/  LDSM.16.M88.4 R68, [R68+UR6+0x8400] ;  /* 0x008400064444783b */ /* 0x000e620008000200 */
        /* <DEDUP_REMOVED lines=32> */
[----:B------:R-:W-:Y:S01]  /*6900*/  UIADD3 UR4, UP0, UPT, UR4, 0x20, URZ ;  /* 0x0000002004047890 */ /* 0x000fe2000ff1e0ff */
[----:B------:R-:W-:Y:S01]  /*6910*/  IMAD.SHL.U32 R247, R247, 0x20, RZ ;  /* 0x00000020f7f77824 */ /* 0x000fe200078e00ff */
[----:B------:R-:W-:Y:S01]  /*6920*/  HMMA.16816.F32.BF16 R76, R144, R36, R76 ;  /* 0x00000024904c723c */ /* 0x000fe2000004184c */
[----:B------:R-:W2:Y:S01]  /*6930*/  LDC R37, c[0x0][0x3c4] ;  /* 0x0000f100ff257b82 */ /* 0x000ea20000000800 */
[----:B------:R-:W-:-:S02]  /*6940*/  UIADD3.X UR5, UPT, UPT, URZ, UR5, URZ, UP0, !UPT ;  /* 0x00000005ff057290 */ /* 0x000fc400087fe4ff */
[----:B------:R-:W-:-:S04]  /*6950*/  IADD3 R247, PT, PT, R247, 0x20, RZ ;  /* 0x00000020f7f77810 */ /* 0x000fc80007ffe0ff */
[----:B------:R-:W-:Y:S01]  /*6960*/  HMMA.16816.F32.BF16 R72, R144, R40, R72 ;  /* 0x000000289048723c */ /* 0x000fe20000041848 */
[----:B------:R-:W3:Y:S01]  /*6970*/  LDC R40, c[0x0][0x3d4] ;  /* 0x0000f500ff287b82 */ /* 0x000ee20000000800 */
[----:B------:R-:W-:Y:S01]  /*6980*/  IMAD.U32 R36, RZ, RZ, UR5 ;  /* 0x00000005ff247e24 */ /* 0x000fe2000f8e00ff */
[----:B------:R-:W-:-:S05]  /*6990*/  ISETP.LE.U32.AND P0, PT, R247, UR4, PT ;  /* 0x00000004f7007c0c */ /* 0x000fca000bf03070 */
[C---:B------:R-:W-:Y:S08]  /*69a0*/  HMMA.16816.F32.BF16 R100, R144.reuse, R64, R100 ;  /* 0x000000409064723c */ /* 0x040ff00000041864 */
[C---:B------:R-:W-:Y:S08]  /*69b0*/  HMMA.16816.F32.BF16 R96, R144.reuse, R60, R96 ;  /* 0x0000003c9060723c */ /* 0x040ff00000041860 */
[C---:B------:R-:W-:Y:S08]  /*69c0*/  HMMA.16816.F32.BF16 R92, R144.reuse, R56, R92 ;  /* 0x00000038905c723c */ /* 0x040ff0000004185c */
[C---:B------:R-:W-:Y:S08]  /*69d0*/  HMMA.16816.F32.BF16 R88, R144.reuse, R52, R88 ;  /* 0x000000349058723c */ /* 0x040ff00000041858 */
[C---:B------:R-:W-:Y:S08]  /*69e0*/  HMMA.16816.F32.BF16 R84, R144.reuse, R48, R84 ;  /* 0x000000309054723c */ /* 0x040ff00000041854 */
[----:B------:R-:W-:Y:S01]  /*69f0*/  HMMA.16816.F32.BF16 R80, R144, R44, R80 ;  /* 0x0000002c9050723c */ /* 0x000fe20000041850 */
[----:B------:R-:W-:Y:S01]  /*6a00*/  ISETP.GE.U32.AND.EX P0, PT, R36, RZ, PT, P0 ;  /* 0x000000ff2400720c */ /* 0x000fe20003f06100 */
[----:B------:R-:W-:-:S02]  /*6a10*/  FFMA2 R166, R166.F32x2.HI_LO, R12.F32x2.HI_LO, R10.F32x2.HI_LO ;  /* 0x0000000ca6a67249 */ /* 0x000fc4000000000a */
[----:B---3--:R-:W-:Y:S01]  /*6a20*/  IMAD R9, R40, 0x20, R9 ;  /* 0x0000002028097824 */ /* 0x008fe200078e0209 */
[----:B--2---:R-:W-:Y:S01]  /*6a30*/  LEA R8, R37, R8, 0x5 ;  /* 0x0000000825087211 */ /* 0x004fe200078e28ff */
[----:B------:R-:W-:Y:S02]  /*6a40*/  IMAD.MOV.U32 R13, RZ, RZ, R0 ;  /* 0x000000ffff0d7224 */ /* 0x000fe400078e0000 */
[----:B0-----:R-:W-:Y:S01]  /*6a50*/  HMMA.16816.F32.BF16 R132, R148, R66, R132 ;  /* 0x000000429484723c */ /* 0x001fe20000041884 */
[----:B------:R-:W-:Y:S01]  /*6a60*/  IMAD.MOV.U32 R12, RZ, RZ, R2 ;  /* 0x000000ffff0c7224 */ /* 0x000fe200078e0002 */
[----:B------:R-:W-:Y:S01]  /*6a70*/  MOV R10, R3 ;  /* 0x00000003000a7202 */ /* 0x000fe20000000f00 */
[----:B------:R-:W-:-:S05]  /*6a80*/  IMAD.MOV.U32 R11, RZ, RZ, R4 ;  /* 0x000000ffff0b7224 */ /* 0x000fca00078e0004 */
[C---:B------:R-:W-:Y:S08]  /*6a90*/  HMMA.16816.F32.BF16 R128, R148.reuse, R62, R128 ;  /* 0x0000003e9480723c */ /* 0x040ff00000041880 */
[C---:B------:R-:W-:Y:S08]  /*6aa0*/  HMMA.16816.F32.BF16 R124, R148.reuse, R58, R124 ;  /* 0x0000003a947c723c */ /* 0x040ff0000004187c */
[C---:B------:R-:W-:Y:S08]  /*6ab0*/  HMMA.16816.F32.BF16 R120, R148.reuse, R54, R120 ;  /* 0x000000369478723c */ /* 0x040ff00000041878 */
[C---:B------:R-:W-:Y:S08]  /*6ac0*/  HMMA.16816.F32.BF16 R116, R148.reuse, R50, R116 ;  /* 0x000000329474723c */ /* 0x040ff00000041874 */
[C---:B------:R-:W-:Y:S08]  /*6ad0*/  HMMA.16816.F32.BF16 R112, R148.reuse, R46, R112 ;  /* 0x0000002e9470723c */ /* 0x040ff00000041870 */
[C---:B------:R-:W-:Y:S08]  /*6ae0*/  HMMA.16816.F32.BF16 R108, R148.reuse, R38, R108 ;  /* 0x00000026946c723c */ /* 0x040ff0000004186c */
[----:B------:R-:W-:Y:S08]  /*6af0*/  HMMA.16816.F32.BF16 R104, R148, R42, R104 ;  /* 0x0000002a9468723c */ /* 0x000ff00000041868 */
[C---:B-1----:R-:W-:Y:S08]  /*6b00*/  HMMA.16816.F32.BF16 R100, R68.reuse, R66, R100 ;  /* 0x000000424464723c */ /* 0x042ff00000041864 */
[C---:B------:R-:W-:Y:S08]  /*6b10*/  HMMA.16816.F32.BF16 R96, R68.reuse, R62, R96 ;  /* 0x0000003e4460723c */ /* 0x040ff00000041860 */
[C---:B------:R-:W-:Y:S08]  /*6b20*/  HMMA.16816.F32.BF16 R92, R68.reuse, R58, R92 ;  /* 0x0000003a445c723c */ /* 0x040ff0000004185c */
[C---:B------:R-:W-:Y:S08]  /*6b30*/  HMMA.16816.F32.BF16 R88, R68.reuse, R54, R88 ;  /* 0x000000364458723c */ /* 0x040ff00000041858 */
[C---:B------:R-:W-:Y:S08]  /*6b40*/  HMMA.16816.F32.BF16 R84, R68.reuse, R50, R84 ;  /* 0x000000324454723c */ /* 0x040ff00000041854 */
[C---:B------:R-:W-:Y:S08]  /*6b50*/  HMMA.16816.F32.BF16 R80, R68.reuse, R46, R80 ;  /* 0x0000002e4450723c */ /* 0x040ff00000041850 */
[C---:B------:R-:W-:Y:S08]  /*6b60*/  HMMA.16816.F32.BF16 R76, R68.reuse, R38, R76 ;  /* 0x00000026444c723c */ /* 0x040ff0000004184c */
[----:B------:R-:W-:Y:S01]  /*6b70*/  HMMA.16816.F32.BF16 R72, R68, R42, R72 ;  /* 0x0000002a4448723c */ /* 0x000fe20000041848 */
[----:B------:R-:W-:-:S04]  /*6b80*/  NOP ;  /* 0x0000000000007918 */ /* 0x000fc80000000000 */
[----:B------:R-:W-:-:S15]  /*6b90*/  @!P0 BRA `(.L_x_1) ;  /* 0xffffffc800508947 */ /* 0x000fde000383ffff */
.L_x_0:
[----:B------:R-:W0:Y:S01]  /*6ba0*/  S2R R10, SR_TID.X ;  /* 0x00000000000a7919 */ /* 0x000e220000002100 */
[----:B------:R-:W2:Y:S01]  /*6bb0*/  LDC R7, c[0x0][0x3e8] ;  /* 0x0000fa00ff077b82 */ /* 0x000ea20000000800 */
[C---:B------:R-:W-:Y:S01]  /*6bc0*/  FSETP.GT.AND P1, PT, |R167|.reuse, 8.50705917302346158658e+37, PT ;  /* 0x7e800000a700780b */ /* 0x040fe20003f24200 */
[----:B------:R-:W-:Y:S01]  /*6bd0*/  IMAD.MOV.U32 R29, RZ, RZ, R134 ;  /* 0x000000ffff1d7224 */ /* 0x000fe200078e0086 */
[C---:B------:R-:W-:Y:S01]  /*6be0*/  FSETP.GEU.AND P4, PT, |R167|.reuse, 1.175494350822287508e-38, PT ;  /* 0x00800000a700780b */ /* 0x040fe20003f8e200 */
[----:B------:R-:W-:Y:S01]  /*6bf0*/  IMAD.MOV.U32 R23, RZ, RZ, R130 ;  /* 0x000000ffff177224 */ /* 0x000fe200078e0082 */
[----:B------:R-:W-:Y:S01]  /*6c00*/  FSETP.GEU.AND P2, PT, R167, 1.175494350822287508e-38, PT ;  /* 0x00800000a700780b */ /* 0x000fe20003f4e000 */
[----:B------:R-:W-:Y:S01]  /*6c10*/  IMAD.MOV.U32 R21, RZ, RZ, R114 ;  /* 0x000000ffff157224 */ /* 0x000fe200078e0072 */
[C---:B------:R-:W-:Y:S01]  /*6c20*/  FSETP.GT.AND P3, PT, |R166|.reuse, 8.50705917302346158658e+37, PT ;  /* 0x7e800000a600780b */ /* 0x040fe20003f64200 */
[----:B------:R-:W-:Y:S01]  /*6c30*/  IMAD.MOV.U32 R17, RZ, RZ, R110 ;  /* 0x000000ffff117224 */ /* 0x000fe200078e006e */
[----:B------:R-:W-:Y:S01]  /*6c40*/  MOV R20, R108 ;  /* 0x0000006c00147202 */ /* 0x000fe20000000f00 */
[----:B------:R-:W-:Y:S01]  /*6c50*/  IMAD.MOV.U32 R27, RZ, RZ, R106 ;  /* 0x000000ffff1b7224 */ /* 0x000fe200078e006a */
[----:B------:R-:W-:Y:S01]  /*6c60*/  FSETP.GEU.AND P5, PT, |R166|, 1.175494350822287508e-38, PT ;  /* 0x00800000a600780b */ /* 0x000fe20003fae200 */
[----:B------:R-:W-:Y:S01]  /*6c70*/  IMAD.MOV.U32 R108, RZ, RZ, R85 ;  /* 0x000000ffff6c7224 */ /* 0x000fe200078e0055 */
[----:B------:R-:W-:Y:S01]  /*6c80*/  MOV R42, R128 ;  /* 0x00000080002a7202 */ /* 0x000fe20000000f00 */
[----:B------:R-:W-:Y:S01]  /*6c90*/  @P1 FMUL R29, R29, 0.25 ;  /* 0x3e8000001d1d1820 */ /* 0x000fe20000400000 */
[----:B------:R-:W-:Y:S01]  /*6ca0*/  @P1 FMUL R107, R107, 0.25 ;  /* 0x3e8000006b6b1820 */ /* 0x000fe20000400000 */
[----:B------:R-:W-:Y:S01]  /*6cb0*/  @P1 FMUL R27, R27, 0.25 ;  /* 0x3e8000001b1b1820 */ /* 0x000fe20000400000 */
[----:B------:R-:W-:Y:S01]  /*6cc0*/  @P1 FMUL R111, R111, 0.25 ;  /* 0x3e8000006f6f1820 */ /* 0x000fe20000400000 */
[----:B------:R-:W-:Y:S01]  /*6cd0*/  @!P4 FMUL R29, R29, 16777216 ;  /* 0x4b8000001d1dc820 */ /* 0x000fe20000400000 */
[----:B------:R-:W-:Y:S01]  /*6ce0*/  @P1 FMUL R17, R17, 0.25 ;  /* 0x3e80000011111820 */ /* 0x000fe20000400000 */
        /* <DEDUP_REMOVED lines=11> */
[C---:B0-----:R-:W-:Y:S01]  /*6da0*/  IMAD.SHL.U32 R5, R10.reuse, 0x800, RZ ;  /* 0x000008000a057824 */ /* 0x041fe200078e00ff */
[C---:B------:R-:W-:Y:S01]  /*6db0*/  LOP3.LUT R9, R10.reuse, 0x3f, RZ, 0xc0, !PT ;  /* 0x0000003f0a097812 */ /* 0x040fe200078ec0ff */
[----:B------:R-:W-:Y:S01]  /*6dc0*/  @!P4 FMUL R107, R107, 16777216 ;  /* 0x4b8000006b6bc820 */ /* 0x000fe20000400000 */
[----:B------:R-:W-:Y:S01]  /*6dd0*/  SHF.R.U32.HI R28, RZ, 0x5, R10 ;  /* 0x00000005ff1c7819 */ /* 0x000fe2000001160a */
[----:B------:R-:W-:Y:S01]  /*6de0*/  @!P4 FMUL R27, R27, 16777216 ;  /* 0x4b8000001b1bc820 */ /* 0x000fe20000400000 */
[----:B------:R-:W-:Y:S01]  /*6df0*/  LOP3.LUT R6, R5, 0x3000, RZ, 0xc0, !PT ;  /* 0x0000300005067812 */ /* 0x000fe200078ec0ff */
[----:B------:R-:W-:Y:S01]  /*6e00*/  @!P4 FMUL R111, R111, 16777216 ;  /* 0x4b8000006f6fc820 */ /* 0x000fe20000400000 */
[----:B------:R-:W-:Y:S01]  /*6e10*/  LOP3.LUT R5, R10, 0x40, RZ, 0xc0, !PT ;  /* 0x000000400a057812 */ /* 0x000fe200078ec0ff */
[----:B------:R-:W-:Y:S01]  /*6e20*/  @!P4 FMUL R17, R17, 16777216 ;  /* 0x4b8000001111c820 */ /* 0x000fe20000400000 */
[----:B------:R-:W-:Y:S01]  /*6e30*/  LEA R6, R9, R6, 0x4 ;  /* 0x0000000609067211 */ /* 0x000fe200078e20ff */
[----:B------:R-:W-:Y:S01]  /*6e40*/  @!P4 FMUL R115, R115, 16777216 ;  /* 0x4b8000007373c820 */ /* 0x000fe20000400000 */
[----:B------:R-:W-:Y:S01]  /*6e50*/  SHF.R.U32.HI R5, RZ, 0x1, R5 ;  /* 0x00000001ff057819 */ /* 0x000fe20000011605 */
[----:B------:R-:W-:Y:S01]  /*6e60*/  @!P4 FMUL R21, R21, 16777216 ;  /* 0x4b8000001515c820 */ /* 0x000fe20000400000 */
[----:B------:R-:W-:Y:S01]  /*6e70*/  SGXT.U32 R28, R28, 0x2 ;  /* 0x000000021c1c781a */ /* 0x000fe20000000000 */
[----:B------:R-:W-:Y:S01]  /*6e80*/  @!P4 FMUL R119, R119, 16777216 ;  /* 0x4b8000007777c820 */ /* 0x000fe20000400000 */
[----:B------:R-:W-:Y:S01]  /*6e90*/  LOP3.LUT R5, R6, R5, RZ, 0x3c, !PT ;  /* 0x0000000506057212 */ /* 0x000fe200078e3cff */
[----:B------:R-:W-:Y:S01]  /*6ea0*/  @!P4 FMUL R118, R118, 16777216 ;  /* 0x4b8000007676c820 */ /* 0x000fe20000400000 */
[----:B------:R-:W-:Y:S01]  /*6eb0*/  SHF.L.U32 R6, R10, 0x5, RZ ;  /* 0x000000050a067819 */ /* 0x000fe200000006ff */
[----:B--2---:R-:W-:Y:S01]  /*6ec0*/  IMAD R28, R28, R7, RZ ;  /* 0x000000071c1c7224 */ /* 0x004fe200078e02ff */
[----:B------:R-:W-:Y:S01]  /*6ed0*/  LOP3.LUT R8, R10, 0x7f, RZ, 0xc0, !PT ;  /* 0x0000007f0a087812 */ /* 0x000fe200078ec0ff */
[----:B------:R-:W-:Y:S01]  /*6ee0*/  @!P4 FMUL R123, R123, 16777216 ;  /* 0x4b8000007b7bc820 */ /* 0x000fe20000400000 */
[----:B------:R-:W-:Y:S01]  /*6ef0*/  LOP3.LUT R9, R6, 0xc60, RZ, 0xc0, !PT ;  /* 0x00000c6006097812 */ /* 0x000fe200078ec0ff */
[----:B------:R-:W-:Y:S01]  /*6f00*/  FMUL R6, R167, 8388608 ;  /* 0x4b000000a7067820 */ /* 0x000fe20000400000 */
[----:B------:R-:W-:Y:S01]  /*6f10*/  ISETP.GE.U32.AND P0, PT, R8, 0x20, PT ;  /* 0x000000200800780c */ /* 0x000fe20003f06070 */
[----:B------:R-:W-:-:S02]  /*6f20*/  IMAD.SHL.U32 R8, R10, 0x10, RZ ;  /* 0x000000100a087824 */ /* 0x000fc400078e00ff */
[----:B------:R-:W-:Y:S01]  /*6f30*/  @!P4 FMUL R122, R122, 16777216 ;  /* 0x4b8000007a7ac820 */ /* 0x000fe20000400000 */
[----:B------:R-:W-:Y:S01]  /*6f40*/  IMAD R30, R7, 0x4, R28 ;  /* 0x00000004071e7824 */ /* 0x000fe200078e021c */
[----:B------:R-:W-:Y:S01]  /*6f50*/  FSEL R6, R6, R167, !P2 ;  /* 0x000000a706067208 */ /* 0x000fe20005000000 */
[----:B------:R-:W-:Y:S01]  /*6f60*/  @P1 FMUL R167, R167, 0.25 ;  /* 0x3e800000a7a71820 */ /* 0x000fe20000400000 */
[----:B------:R-:W-:Y:S01]  /*6f70*/  LOP3.LUT R8, R8, 0x70, RZ, 0xc0, !PT ;  /* 0x0000007008087812 */ /* 0x000fe200078ec0ff */
[----:B------:R-:W-:Y:S01]  /*6f80*/  @!P4 FMUL R127, R127, 16777216 ;  /* 0x4b8000007f7fc820 */ /* 0x000fe20000400000 */
[----:B------:R-:W-:Y:S01]  /*6f90*/  LEA R32, R7, R30, 0x2 ;  /* 0x0000001e07207211 */ /* 0x000fe200078e10ff */
[----:B------:R-:W-:Y:S01]  /*6fa0*/  @!P4 FMUL R167, R167, 16777216 ;  /* 0x4b800000a7a7c820 */ /* 0x000fe20000400000 */
[----:B------:R-:W-:Y:S01]  /*6fb0*/  @!P4 FMUL R126, R126, 16777216 ;  /* 0x4b8000007e7ec820 */ /* 0x000fe20000400000 */
[----:B-1----:R-:W-:Y:S02]  /*6fc0*/  VIADD R11, R8, UR6 ;  /* 0x00000006080b7c36 */ /* 0x002fe40008000000 */
[----:B------:R-:W-:Y:S01]  /*6fd0*/  @!P4 FMUL R131, R131, 16777216 ;  /* 0x4b8000008383c820 */ /* 0x000fe20000400000 */
[----:B------:R-:W0:Y:S01]  /*6fe0*/  MUFU.RCP R8, R167 ;  /* 0x000000a700087308 */ /* 0x000e220000001000 */
[----:B------:R-:W-:-:S02]  /*6ff0*/  IMAD R34, R7, 0x4, R32 ;  /* 0x0000000407227824 */ /* 0x000fc400078e0220 */
[----:B------:R-:W-:Y:S01]  /*7000*/  @!P4 FMUL R23, R23, 16777216 ;  /* 0x4b8000001717c820 */ /* 0x000fe20000400000 */
[----:B------:R-:W-:Y:S01]  /*7010*/  @!P4 FMUL R135, R135, 16777216 ;  /* 0x4b8000008787c820 */ /* 0x000fe20000400000 */
[----:B------:R-:W-:Y:S01]  /*7020*/  MOV R40, R112 ;  /* 0x0000007000287202 */ /* 0x000fe20000000f00 */
[C---:B------:R-:W-:Y:S01]  /*7030*/  IMAD R36, R7.reuse, 0x4, R34 ;  /* 0x0000000407247824 */ /* 0x040fe200078e0222 */
[----:B------:R-:W-:Y:S01]  /*7040*/  MOV R14, R104 ;  /* 0x00000068000e7202 */ /* 0x000fe20000000f00 */
[----:B------:R-:W-:Y:S01]  /*7050*/  IMAD.MOV.U32 R46, RZ, RZ, R132 ;  /* 0x000000ffff2e7224 */ /* 0x000fe200078e0084 */
[----:B------:R-:W-:Y:S01]  /*7060*/  FSETP.GEU.AND P4, PT, R166, 1.175494350822287508e-38, PT ;  /* 0x00800000a600780b */ /* 0x000fe20003f8e000 */
[----:B------:R-:W-:Y:S02]  /*7070*/  IMAD R38, R7, 0x4, R36 ;  /* 0x0000000407267824 */ /* 0x000fe400078e0224 */
[----:B------:R-:W-:Y:S01]  /*7080*/  @P3 FMUL R105, R105, 0.25 ;  /* 0x3e80000069693820 */ /* 0x000fe20000400000 */
[----:B------:R-:W-:Y:S01]  /*7090*/  @P3 FMUL R14, R14, 0.25 ;  /* 0x3e8000000e0e3820 */ /* 0x000fe20000400000 */
[----:B------:R-:W-:Y:S01]  /*70a0*/  @P3 FMUL R109, R109, 0.25 ;  /* 0x3e8000006d6d3820 */ /* 0x000fe20000400000 */
[----:B------:R-:W-:-:S02]  /*70b0*/  IMAD R52, R7, 0x4, R38 ;  /* 0x0000000407347824 */ /* 0x000fc400078e0226 */
[----:B------:R-:W-:Y:S01]  /*70c0*/  @P3 FMUL R20, R20, 0.25 ;  /* 0x3e80000014143820 */ /* 0x000fe20000400000 */
[----:B------:R-:W-:Y:S01]  /*70d0*/  @P3 FMUL R113, R113, 0.25 ;  /* 0x3e80000071713820 */ /* 0x000fe20000400000 */
[----:B------:R-:W-:Y:S01]  /*70e0*/  @P3 FMUL R40, R40, 0.25 ;  /* 0x3e80000028283820 */ /* 0x000fe20000400000 */
[----:B0-----:R-:W-:Y:S01]  /*70f0*/  FMUL R85, R8, R29 ;  /* 0x0000001d08557220 */ /* 0x001fe20000400000 */
[----:B------:R-:W-:Y:S02]  /*7100*/  IMAD R54, R7, 0x4, R52 ;  /* 0x0000000407367824 */ /* 0x000fe400078e0234 */
[----:B------:R-:W-:Y:S01]  /*7110*/  FMUL R29, R166, 8388608 ;  /* 0x4b000000a61d7820 */ /* 0x000fe20000400000 */
[----:B------:R-:W-:Y:S01]  /*7120*/  @P3 FMUL R117, R117, 0.25 ;  /* 0x3e80000075753820 */ /* 0x000fe20000400000 */
[----:B------:R-:W-:Y:S01]  /*7130*/  @P3 FMUL R116, R116, 0.25 ;  /* 0x3e80000074743820 */ /* 0x000fe20000400000 */
[----:B------:R-:W-:Y:S02]  /*7140*/  IMAD R56, R7, 0x4, R54 ;  /* 0x0000000407387824 */ /* 0x000fe400078e0236 */
[----:B------:R-:W-:Y:S01]  /*7150*/  @P3 FMUL R121, R121, 0.25 ;  /* 0x3e80000079793820 */ /* 0x000fe20000400000 */
[----:B------:R-:W-:Y:S01]  /*7160*/  FSEL R29, R29, R166, !P4 ;  /* 0x000000a61d1d7208 */ /* 0x000fe20006000000 */
        /* <DEDUP_REMOVED lines=8> */
[----:B------:R-:W-:Y:S01]  /*71f0*/  FSETP.GT.AND P1, PT, |R165|, 8.50705917302346158658e+37, PT ;  /* 0x7e800000a500780b */ /* 0x000fe20003f24200 */
[----:B------:R-:W-:-:S02]  /*7200*/  IMAD R58, R7, 0x4, R56 ;  /* 0x00000004073a7824 */ /* 0x000fc400078e0238 */
[----:B------:R-:W-:Y:S01]  /*7210*/  @!P5 FMUL R105, R105, 16777216 ;  /* 0x4b8000006969d820 */ /* 0x000fe20000400000 */
[----:B------:R-:W-:Y:S02]  /*7220*/  IMAD.MOV.U32 R13, RZ, RZ, R75 ;  /* 0x000000ffff0d7224 */ /* 0x000fe400078e004b */
[----:B------:R-:W-:Y:S01]  /*7230*/  @!P5 FMUL R14, R14, 16777216 ;  /* 0x4b8000000e0ed820 */ /* 0x000fe20000400000 */
        /* <DEDUP_REMOVED lines=15> */
[----:B------:R-:W-:Y:S01]  /*7330*/  IMAD.MOV.U32 R69, RZ, RZ, R98 ;  /* 0x000000ffff457224 */ /* 0x000fe200078e0062 */
[----:B------:R-:W-:Y:S01]  /*7340*/  MOV R41, R86 ;  /* 0x0000005600297202 */ /* 0x000fe20000000f00 */
[----:B------:R-:W-:Y:S01]  /*7350*/  IMAD.MOV.U32 R45, RZ, RZ, R79 ;  /* 0x000000ffff2d7224 */ /* 0x000fe200078e004f */
[----:B------:R-:W-:Y:S01]  /*7360*/  MOV R51, R83 ;  /* 0x0000005300337202 */ /* 0x000fe20000000f00 */
[----:B------:R-:W-:-:S02]  /*7370*/  IMAD.MOV.U32 R44, RZ, RZ, R73 ;  /* 0x000000ffff2c7224 */ /* 0x000fc400078e0049 */
[C---:B------:R-:W-:Y:S01]  /*7380*/  FMUL R75, R8.reuse, R118 ;  /* 0x00000076084b7220 */ /* 0x040fe20000400000 */
[----:B------:R-:W-:Y:S01]  /*7390*/  FSETP.GEU.AND P5, PT, |R165|, 1.175494350822287508e-38, PT ;  /* 0x00800000a500780b */ /* 0x000fe20003fae200 */
[----:B------:R-:W-:Y:S02]  /*73a0*/  IMAD R60, R7, 0x4, R58 ;  /* 0x00000004073c7824 */ /* 0x000fe400078e023a */
        /* <DEDUP_REMOVED lines=14> */
[----:B------:R-:W-:Y:S01]  /*7490*/  VIADD R8, R29, 0xc0cafb0d ;  /* 0xc0cafb0d1d087836 */ /* 0x000fe20000000000 */
[----:B------:R-:W-:Y:S01]  /*74a0*/  FSEL R31, RZ, -23, P4 ;  /* 0xc1b80000ff1f7808 */ /* 0x000fe20002000000 */
[C---:B------:R-:W-:Y:S01]  /*74b0*/  FMUL R50, R165.reuse, 8388608 ;  /* 0x4b000000a5327820 */ /* 0x040fe20000400000 */
[----:B------:R-:W-:Y:S01]  /*74c0*/  FSETP.GEU.AND P4, PT, R165, 1.175494350822287508e-38, PT ;  /* 0x00800000a500780b */ /* 0x000fe20003f8e000 */
[----:B------:R-:W-:Y:S01]  /*74d0*/  IMAD.MOV.U32 R55, RZ, RZ, R102 ;  /* 0x000000ffff377224 */ /* 0x000fe200078e0066 */
[----:B------:R-:W-:Y:S01]  /*74e0*/  LEA R62, R7, R60, 0x2 ;  /* 0x0000003c073e7211 */ /* 0x000fe200078e10ff */
[----:B------:R-:W-:Y:S01]  /*74f0*/  IMAD.MOV.U32 R47, RZ, RZ, R94 ;  /* 0x000000ffff2f7224 */ /* 0x000fe200078e005e */
[----:B------:R-:W-:Y:S01]  /*7500*/  LOP3.LUT R16, R8, 0xff800000, RZ, 0xc0, !PT ;  /* 0xff80000008107812 */ /* 0x000fe200078ec0ff */
[----:B------:R-:W-:Y:S01]  /*7510*/  IMAD.MOV.U32 R61, RZ, RZ, R90 ;  /* 0x000000ffff3d7224 */ /* 0x000fe200078e005a */
[----:B------:R-:W-:Y:S01]  /*7520*/  FSEL R50, R50, R165, !P4 ;  /* 0x000000a532327208 */ /* 0x000fe20006000000 */
[----:B------:R-:W-:Y:S01]  /*7530*/  @P1 FMUL R165, R165, 0.25 ;  /* 0x3e800000a5a51820 */ /* 0x000fe20000400000 */
[----:B------:R-:W-:Y:S01]  /*7540*/  LOP3.LUT R48, R10, 0x18, RZ, 0xc0, !PT ;  /* 0x000000180a307812 */ /* 0x000fe200078ec0ff */
[----:B------:R-:W-:Y:S01]  /*7550*/  IMAD R64, R7, 0x4, R62 ;  /* 0x0000000407407824 */ /* 0x000fe200078e023e */
[----:B------:R-:W-:Y:S01]  /*7560*/  I2FP.F32.S32 R8, R16 ;  /* 0x0000001000087245 */ /* 0x000fe20000201400 */
[----:B------:R-:W-:Y:S01]  /*7570*/  IMAD.MOV.U32 R37, RZ, RZ, R87 ;  /* 0x000000ffff257224 */ /* 0x000fe200078e0057 */
[----:B------:R-:W-:Y:S01]  /*7580*/  MOV R43, R74 ;  /* 0x0000004a002b7202 */ /* 0x000fe20000000f00 */
[----:B------:R-:W-:Y:S01]  /*7590*/  IMAD.MOV.U32 R53, RZ, RZ, R82 ;  /* 0x000000ffff357224 */ /* 0x000fe200078e0052 */
[----:B------:R-:W-:Y:S01]  /*75a0*/  FSEL R33, RZ, -23, P2 ;  /* 0xc1b80000ff217808 */ /* 0x000fe20001000000 */
[----:B------:R-:W-:-:S02]  /*75b0*/  IMAD.MOV.U32 R19, RZ, RZ, R78 ;  /* 0x000000ffff137224 */ /* 0x000fc400078e004e */
[----:B------:R-:W-:Y:S01]  /*75c0*/  @!P5 FMUL R165, R165, 16777216 ;  /* 0x4b800000a5a5d820 */ /* 0x000fe20000400000 */
[----:B------:R-:W-:Y:S01]  /*75d0*/  LEA R130, R48, R9, 0x9 ;  /* 0x0000000930827211 */ /* 0x000fe200078e48ff */
[----:B------:R-:W-:Y:S01]  /*75e0*/  IMAD R70, R7, 0x4, R64 ;  /* 0x0000000407467824 */ /* 0x000fe200078e0240 */
[----:B------:R-:W-:Y:S01]  /*75f0*/  FSETP.GT.AND P2, PT, |R164|, 8.50705917302346158658e+37, PT ;  /* 0x7e800000a400780b */ /* 0x000fe20003f44200 */
[----:B------:R-:W-:Y:S01]  /*7600*/  FFMA.FTZ R31, R8, 1.1920928955078125e-07, R31 ;  /* 0x34000000081f7823 */ /* 0x000fe2000001001f */
[----:B------:R-:W-:Y:S01]  /*7610*/  LEA.HI R48, R48, R11, RZ, 0x1f ;  /* 0x0000000b30307211 */ /* 0x000fe200078ff8ff */
[----:B------:R-:W-:Y:S01]  /*7620*/  @P1 FMUL R13, R13, 0.25 ;  /* 0x3e8000000d0d1820 */ /* 0x000fe20000400000 */
[----:B------:R-:W0:Y:S01]  /*7630*/  MUFU.RCP R11, R166 ;  /* 0x000000a6000b7308 */ /* 0x000e220000001000 */
        /* <DEDUP_REMOVED lines=15> */
[----:B------:R-:W1:Y:S01]  /*7730*/  MUFU.RCP R8, R165 ;  /* 0x000000a500087308 */ /* 0x000e620000001000 */
[----:B------:R-:W-:Y:S01]  /*7740*/  IMAD.MOV.U32 R90, RZ, RZ, R76 ;  /* 0x000000ffff5a7224 */ /* 0x000fe200078e004c */
[----:B------:R-:W-:Y:S01]  /*7750*/  FSETP.GEU.AND P1, PT, |R164|, 1.175494350822287508e-38, PT ;  /* 0x00800000a400780b */ /* 0x000fe20003f2e200 */
[----:B------:R-:W-:-:S02]  /*7760*/  IMAD R76, R7, 0x4, R70 ;  /* 0x00000004074c7824 */ /* 0x000fc400078e0246 */
[C---:B------:R-:W-:Y:S01]  /*7770*/  FMUL R35, R164.reuse, 8388608 ;  /* 0x4b000000a4237820 */ /* 0x040fe20000400000 */
[C---:B------:R-:W-:Y:S01]  /*7780*/  FSETP.GEU.AND P3, PT, R164.reuse, 1.175494350822287508e-38, PT ;  /* 0x00800000a400780b */ /* 0x040fe20003f6e000 */
[----:B------:R-:W-:Y:S01]  /*7790*/  @!P5 FMUL R13, R13, 16777216 ;  /* 0x4b8000000d0dd820 */ /* 0x000fe20000400000 */
[----:B------:R-:W-:Y:S01]  /*77a0*/  IMAD.MOV.U32 R18, RZ, RZ, R72 ;  /* 0x000000ffff127224 */ /* 0x000fe200078e0048 */
[----:B------:R-:W-:Y:S01]  /*77b0*/  LEA R68, R7, R76, 0x2 ;  /* 0x0000004c07447211 */ /* 0x000fe200078e10ff */
[----:B0-----:R-:W-:Y:S01]  /*77c0*/  FMUL R82, R11, R42 ;  /* 0x0000002a0b527220 */ /* 0x001fe20000400000 */
[----:B------:R-:W-:Y:S01]  /*77d0*/  FSEL R35, R35, R164, !P3 ;  /* 0x000000a423237208 */ /* 0x000fe20005800000 */
[----:B------:R-:W-:Y:S01]  /*77e0*/  @P2 FMUL R164, R164, 0.25 ;  /* 0x3e800000a4a42820 */ /* 0x000fe20000400000 */
[----:B------:R-:W-:Y:S01]  /*77f0*/  IADD3 R9, PT, PT, R6, -0x3f3504f3, RZ ;  /* 0xc0cafb0d06097810 */ /* 0x000fe20007ffe0ff */
[----:B------:R-:W-:Y:S02]  /*7800*/  IMAD R74, R7, 0x4, R68 ;  /* 0x00000004074a7824 */ /* 0x000fe400078e0244 */
[----:B------:R-:W-:Y:S01]  /*7810*/  FMUL R49, R11, R40 ;  /* 0x000000280b317220 */ /* 0x000fe20000400000 */
[----:B------:R-:W-:Y:S01]  /*7820*/  @!P1 FMUL R164, R164, 16777216 ;  /* 0x4b800000a4a49820 */ /* 0x000fe20000400000 */
[----:B------:R-:W-:-:S02]  /*7830*/  IMAD.MOV.U32 R110, RZ, RZ, R84 ;  /* 0x000000ffff6e7224 */ /* 0x000fc400078e0054 */
[----:B-1----:R-:W-:Y:S01]  /*7840*/  FMUL R42, R8, R13 ;  /* 0x0000000d082a7220 */ /* 0x002fe20000400000 */
[----:B------:R-:W-:Y:S01]  /*7850*/  IMAD R72, R7, 0x4, R74 ;  /* 0x0000000407487824 */ /* 0x000fe200078e024a */
[----:B------:R-:W0:Y:S01]  /*7860*/  MUFU.RCP R13, R164 ;  /* 0x000000a4000d7308 */ /* 0x000e220000001000 */
[----:B------:R-:W-:Y:S01]  /*7870*/  MOV R84, R77 ;  /* 0x0000004d00547202 */ /* 0x000fe20000000f00 */
[----:B------:R-:W-:Y:S01]  /*7880*/  @!P5 FMUL R43, R43, 16777216 ;  /* 0x4b8000002b2bd820 */ /* 0x000fe20000400000 */
[----:B------:R-:W-:Y:S01]  /*7890*/  LOP3.LUT R39, R9, 0xff800000, RZ, 0xc0, !PT ;  /* 0xff80000009277812 */ /* 0x000fe200078ec0ff */
[----:B------:R-:W-:Y:S01]  /*78a0*/  VIADD R9, R35, 0xc0cafb0d ;  /* 0xc0cafb0d23097836 */ /* 0x000fe20000000000 */
[----:B------:R-:W-:Y:S01]  /*78b0*/  LEA R66, R7, R72, 0x2 ;  /* 0x0000004807427211 */ /* 0x000fe200078e10ff */
[----:B------:R-:W-:Y:S01]  /*78c0*/  @P2 FMUL R84, R84, 0.25 ;  /* 0x3e80000054542820 */ /* 0x000fe20000400000 */
[----:B------:R-:W-:Y:S01]  /*78d0*/  I2FP.F32.S32 R12, R39 ;  /* 0x00000027000c7245 */ /* 0x000fe20000201400 */
[----:B------:R-:W-:Y:S01]  /*78e0*/  @!P5 FMUL R45, R45, 16777216 ;  /* 0x4b8000002d2dd820 */ /* 0x000fe20000400000 */
[----:B------:R-:W-:Y:S01]  /*78f0*/  @!P5 FMUL R19, R19, 16777216 ;  /* 0x4b8000001313d820 */ /* 0x000fe20000400000 */
[----:B------:R-:W-:-:S02]  /*7900*/  IMAD R78, R7, 0x4, R66 ;  /* 0x00000004074e7824 */ /* 0x000fc400078e0242 */
        /* <DEDUP_REMOVED lines=12> */
[----:B------:R-:W-:Y:S01]  /*79d0*/  MOV R138, R100 ;  /* 0x00000064008a7202 */ /* 0x000fe20000000f00 */
[----:B------:R-:W-:Y:S01]  /*79e0*/  IMAD.MOV.U32 R112, RZ, RZ, R89 ;  /* 0x000000ffff707224 */ /* 0x000fe200078e0059 */
[----:B------:R-:W-:Y:S01]  /*79f0*/  MOV R106, R80 ;  /* 0x00000050006a7202 */ /* 0x000fe20000000f00 */
[----:B------:R-:W-:Y:S01]  /*7a00*/  IMAD.MOV.U32 R100, RZ, RZ, R81 ;  /* 0x000000ffff647224 */ /* 0x000fe200078e0051 */
[----:B------:R-:W-:Y:S01]  /*7a10*/  LOP3.LUT R40, R9, 0xff800000, RZ, 0xc0, !PT ;  /* 0xff80000009287812 */ /* 0x000fe200078ec0ff */
[----:B------:R-:W-:Y:S01]  /*7a20*/  @!P1 FMUL R84, R84, 16777216 ;  /* 0x4b80000054549820 */ /* 0x000fe20000400000 */
[----:B------:R-:W-:Y:S01]  /*7a30*/  MOV R132, R88 ;  /* 0x0000005800847202 */ /* 0x000fe20000000f00 */
[----:B------:R-:W-:Y:S01]  /*7a40*/  FMUL R88, R11, R116 ;  /* 0x000000740b587220 */ /* 0x000fe20000400000 */
[----:B------:R-:W-:Y:S01]  /*7a50*/  LEA R80, R7, R78, 0x2 ;  /* 0x0000004e07507211 */ /* 0x000fe200078e10ff */
[C---:B------:R-:W-:Y:S01]  /*7a60*/  FMUL R81, R11.reuse, R120 ;  /* 0x000000780b517220 */ /* 0x040fe20000400000 */
[----:B------:R-:W-:Y:S01]  /*7a70*/  MOV R136, R96 ;  /* 0x0000006000887202 */ /* 0x000fe20000000f00 */
[C---:B------:R-:W-:Y:S01]  /*7a80*/  FMUL R126, R11.reuse, R124 ;  /* 0x0000007c0b7e7220 */ /* 0x040fe20000400000 */
[----:B------:R-:W-:Y:S01]  /*7a90*/  FMUL R89, R11, R46 ;  /* 0x0000002e0b597220 */ /* 0x000fe20000400000 */
        /* <DEDUP_REMOVED lines=15> */
[----:B------:R-:W-:Y:S01]  /*7b90*/  FFMA.FTZ R33, R12, 1.1920928955078125e-07, R33 ;  /* 0x340000000c217823 */ /* 0x000fe20000010021 */
[----:B------:R-:W-:Y:S01]  /*7ba0*/  FSEL R8, RZ, -23, P3 ;  /* 0xc1b80000ff087808 */ /* 0x000fe20001800000 */
[----:B0-----:R-:W-:Y:S01]  /*7bb0*/  FMUL R47, R13, R84 ;  /* 0x000000540d2f7220 */ /* 0x001fe20000400000 */
[----:B------:R-:W-:Y:S01]  /*7bc0*/  I2FP.F32.S32 R9, R40 ;  /* 0x0000002800097245 */ /* 0x000fe20000201400 */
[----:B------:R-:W-:Y:S01]  /*7bd0*/  IMAD R84, R7, 0x4, R80 ;  /* 0x0000000407547824 */ /* 0x000fe200078e0250 */
[----:B------:R-:W-:Y:S01]  /*7be0*/  IADD3 R12, PT, PT, R50, -0x3f3504f3, RZ ;  /* 0xc0cafb0d320c7810 */ /* 0x000fe20007ffe0ff */
[----:B------:R-:W-:Y:S01]  /*7bf0*/  FMUL R77, R11, R117 ;  /* 0x000000750b4d7220 */ /* 0x000fe20000400000 */
[----:B------:R-:W-:Y:S01]  /*7c00*/  MOV R134, R92 ;  /* 0x0000005c00867202 */ /* 0x000fe20000000f00 */
[----:B------:R-:W-:Y:S01]  /*7c10*/  FFMA.FTZ R117, R9, 1.1920928955078125e-07, R8 ;  /* 0x3400000009757823 */ /* 0x000fe20000010008 */
[----:B------:R-:W-:Y:S01]  /*7c20*/  LOP3.LUT R41, R12, 0xff800000, RZ, 0xc0, !PT ;  /* 0xff8000000c297812 */ /* 0x000fe200078ec0ff */
[C---:B------:R-:W-:Y:S01]  /*7c30*/  FMUL R17, R11.reuse, R20 ;  /* 0x000000140b117220 */ /* 0x040fe20000400000 */
[----:B------:R-:W-:Y:S01]  /*7c40*/  F2FP.BF16.F32.PACK_AB R8, R82, R89 ;  /* 0x000000595208723e */ /* 0x000fe200000010ff */
[----:B------:R-:W-:Y:S01]  /*7c50*/  FMUL R23, R11, R105 ;  /* 0x000000690b177220 */ /* 0x000fe20000400000 */
[----:B------:R-:W-:Y:S01]  /*7c60*/  LEA R82, R7, R84, 0x2 ;  /* 0x0000005407527211 */ /* 0x000fe200078e10ff */
[C---:B------:R-:W-:Y:S01]  /*7c70*/  FMUL R14, R11.reuse, R14 ;  /* 0x0000000e0b0e7220 */ /* 0x040fe20000400000 */
[C---:B------:R-:W-:Y:S01]  /*7c80*/  FMUL R102, R11.reuse, R109 ;  /* 0x0000006d0b667220 */ /* 0x040fe20000400000 */
[C---:B------:R-:W-:Y:S01]  /*7c90*/  FMUL R22, R11.reuse, R113 ;  /* 0x000000710b167220 */ /* 0x040fe20000400000 */
[C---:B------:R-:W-:Y:S01]  /*7ca0*/  FMUL R21, R11.reuse, R121 ;  /* 0x000000790b157220 */ /* 0x040fe20000400000 */
[C---:B------:R-:W-:Y:S01]  /*7cb0*/  FMUL R92, R11.reuse, R125 ;  /* 0x0000007d0b5c7220 */ /* 0x040fe20000400000 */
[C---:B------:R-:W-:Y:S01]  /*7cc0*/  FMUL R20, R11.reuse, R129 ;  /* 0x000000810b147220 */ /* 0x040fe20000400000 */
[----:B------:R-:W-:Y:S01]  /*7cd0*/  FMUL R87, R11, R133 ;  /* 0x000000850b577220 */ /* 0x000fe20000400000 */
[----:B------:R-:W-:Y:S01]  /*7ce0*/  FSEL R11, RZ, -23, P4 ;  /* 0xc1b80000ff0b7808 */ /* 0x000fe20002000000 */
[----:B------:R-:W-:Y:S01]  /*7cf0*/  @P2 FMUL R18, R18, 0.25 ;  /* 0x3e80000012122820 */ /* 0x000fe20000400000 */
[----:B------:R-:W-:Y:S01]  /*7d00*/  I2FP.F32.S32 R12, R41 ;  /* 0x00000029000c7245 */ /* 0x000fe20000201400 */
[----:B------:R-:W-:Y:S01]  /*7d10*/  @P2 FMUL R106, R106, 0.25 ;  /* 0x3e8000006a6a2820 */ /* 0x000fe20000400000 */
[----:B------:R-:W-:Y:S01]  /*7d20*/  F2FP.BF16.F32.PACK_AB R25, R25, R86 ;  /* 0x000000561919723e */ /* 0x000fe200000010ff */
[----:B------:R-:W-:Y:S01]  /*7d30*/  IMAD R86, R7, 0x4, R82 ;  /* 0x0000000407567824 */ /* 0x000fe200078e0252 */
[----:B------:R-:W-:Y:S01]  /*7d40*/  F2FP.BF16.F32.PACK_AB R21, R21, R92 ;  /* 0x0000005c1515723e */ /* 0x000fe200000010ff */
[----:B------:R-:W-:Y:S01]  /*7d50*/  FFMA.FTZ R119, R12, 1.1920928955078125e-07, R11 ;  /* 0x340000000c777823 */ /* 0x000fe2000001000b */
[----:B------:R-:W-:Y:S01]  /*7d60*/  LOP3.LUT R11, R10, 0x1c, RZ, 0xc0, !PT ;  /* 0x0000001c0a0b7812 */ /* 0x000fe200078ec0ff */
[----:B------:R-:W-:Y:S01]  /*7d70*/  @P2 FMUL R136, R136, 0.25 ;  /* 0x3e80000088882820 */ /* 0x000fe20000400000 */
[----:B------:R-:W-:Y:S01]  /*7d80*/  F2FP.BF16.F32.PACK_AB R10, R49, R88 ;  /* 0x00000058310a723e */ /* 0x000fe200000010ff */
[----:B------:R-:W-:Y:S01]  /*7d90*/  @P2 FMUL R138, R138, 0.25 ;  /* 0x3e8000008a8a2820 */ /* 0x000fe20000400000 */
[----:B------:R-:W-:Y:S01]  /*7da0*/  LEA R88, R7, R86, 0x2 ;  /* 0x0000005607587211 */ /* 0x000fe200078e10ff */
[----:B------:R-:W-:Y:S01]  /*7db0*/  @P2 FMUL R100, R100, 0.25 ;  /* 0x3e80000064642820 */ /* 0x000fe20000400000 */
[----:B------:R-:W-:Y:S01]  /*7dc0*/  F2FP.BF16.F32.PACK_AB R27, R27, R98 ;  /* 0x000000621b1b723e */ /* 0x000fe200000010ff */
[----:B------:R-:W-:Y:S01]  /*7dd0*/  @!P1 FMUL R18, R18, 16777216 ;  /* 0x4b80000012129820 */ /* 0x000fe20000400000 */
[----:B------:R-:W-:Y:S01]  /*7de0*/  LEA R92, R7, R88, 0x2 ;  /* 0x00000058075c7211 */ /* 0x000fe200078e10ff */
[----:B------:R-:W-:Y:S01]  /*7df0*/  @P2 FMUL R108, R108, 0.25 ;  /* 0x3e8000006c6c2820 */ /* 0x000fe20000400000 */
[----:B------:R-:W-:Y:S01]  /*7e00*/  @!P1 FMUL R106, R106, 16777216 ;  /* 0x4b8000006a6a9820 */ /* 0x000fe20000400000 */
[----:B------:R-:W-:Y:S01]  /*7e10*/  @P2 FMUL R97, R97, 0.25 ;  /* 0x3e80000061612820 */ /* 0x000fe20000400000 */
[----:B------:R-:W-:Y:S01]  /*7e20*/  @P2 FMUL R101, R101, 0.25 ;  /* 0x3e80000065652820 */ /* 0x000fe20000400000 */
[----:B------:R-:W-:-:S02]  /*7e30*/  IMAD R98, R7, 0x4, R92 ;  /* 0x0000000407627824 */ /* 0x000fc400078e025c */
[----:B------:R-:W-:Y:S01]  /*7e40*/  @!P1 FMUL R136, R136, 16777216 ;  /* 0x4b80000088889820 */ /* 0x000fe20000400000 */
[----:B------:R-:W-:Y:S01]  /*7e50*/  @!P1 FMUL R138, R138, 16777216 ;  /* 0x4b8000008a8a9820 */ /* 0x000fe20000400000 */
[----:B------:R-:W-:Y:S01]  /*7e60*/  F2FP.BF16.F32.PACK_AB R23, R23, R102 ;  /* 0x000000661717723e */ /* 0x000fe200000010ff */
[----:B------:R-:W-:Y:S01]  /*7e70*/  @!P1 FMUL R100, R100, 16777216 ;  /* 0x4b80000064649820 */ /* 0x000fe20000400000 */
[----:B------:R-:W-:Y:S01]  /*7e80*/  LEA R102, R7, R98, 0x2 ;  /* 0x0000006207667211 */ /* 0x000fe200078e10ff */
[----:B------:R-:W-:Y:S01]  /*7e90*/  FMUL R19, R13, R18 ;  /* 0x000000120d137220 */ /* 0x000fe20000400000 */
[----:B------:R-:W-:Y:S02]  /*7ea0*/  IMAD.SHL.U32 R49, R11, 0x4, RZ ;  /* 0x000000040b317824 */ /* 0x000fe400078e00ff */
[----:B------:R-:W-:Y:S01]  /*7eb0*/  @!P1 FMUL R108, R108, 16777216 ;  /* 0x4b8000006c6c9820 */ /* 0x000fe20000400000 */
[----:B------:R-:W-:Y:S01]  /*7ec0*/  FMUL R18, R13, R106 ;  /* 0x0000006a0d127220 */ /* 0x000fe20000400000 */
[----:B------:R-:W-:Y:S01]  /*7ed0*/  @P2 FMUL R110, R110, 0.25 ;  /* 0x3e8000006e6e2820 */ /* 0x000fe20000400000 */
[----:B------:R-:W-:Y:S01]  /*7ee0*/  @!P1 FMUL R97, R97, 16777216 ;  /* 0x4b80000061619820 */ /* 0x000fe20000400000 */
[----:B------:R-:W-:Y:S01]  /*7ef0*/  @!P1 FMUL R101, R101, 16777216 ;  /* 0x4b80000065659820 */ /* 0x000fe20000400000 */
[C---:B------:R-:W-:Y:S01]  /*7f00*/  FMUL R37, R13.reuse, R136 ;  /* 0x000000880d257220 */ /* 0x040fe20000400000 */
[----:B------:R-:W-:Y:S01]  /*7f10*/  FMUL R106, R13, R138 ;  /* 0x0000008a0d6a7220 */ /* 0x000fe20000400000 */
[----:B------:R-:W-:Y:S01]  /*7f20*/  F2FP.BF16.F32.PACK_AB R11, R14, R17 ;  /* 0x000000110e0b723e */ /* 0x000fe200000010ff */
[----:B------:R-:W-:Y:S01]  /*7f30*/  @P2 FMUL R112, R112, 0.25 ;  /* 0x3e80000070702820 */ /* 0x000fe20000400000 */
[----:B------:R-:W-:Y:S01]  /*7f40*/  @P2 FMUL R93, R93, 0.25 ;  /* 0x3e8000005d5d2820 */ /* 0x000fe20000400000 */
[----:B------:R-:W-:Y:S01]  /*7f50*/  F2FP.BF16.F32.PACK_AB R14, R73, R104 ;  /* 0x00000068490e723e */ /* 0x000fe200000010ff */
[----:B------:R-:W-:Y:S01]  /*7f60*/  FMUL R55, R13, R100 ;  /* 0x000000640d377220 */ /* 0x000fe20000400000 */
[----:B------:R-:W-:-:S02]  /*7f70*/  IMAD R104, R7, 0x4, R102 ;  /* 0x0000000407687824 */ /* 0x000fc400078e0266 */
[C---:B------:R-:W-:Y:S01]  /*7f80*/  FMUL R100, R13.reuse, R108 ;  /* 0x0000006c0d647220 */ /* 0x040fe20000400000 */
[----:B------:R-:W-:Y:S01]  /*7f90*/  F2FP.BF16.F32.PACK_AB R20, R20, R87 ;  /* 0x000000571414723e */ /* 0x000fe200000010ff */
[----:B------:R-:W-:Y:S01]  /*7fa0*/  @!P1 FMUL R110, R110, 16777216 ;  /* 0x4b8000006e6e9820 */ /* 0x000fe20000400000 */
[----:B------:R-:W-:Y:S01]  /*7fb0*/  F2FP.BF16.F32.PACK_AB R22, R22, R77 ;  /* 0x0000004d1616723e */ /* 0x000fe200000010ff */
[C---:B------:R-:W-:Y:S01]  /*7fc0*/  FMUL R71, R13.reuse, R97 ;  /* 0x000000610d477220 */ /* 0x040fe20000400000 */
[----:B------:R-:W-:Y:S01]  /*7fd0*/  LOP3.LUT R130, R130, R49, RZ, 0x3c, !PT ;  /* 0x0000003182827212 */ /* 0x000fe200078e3cff */
[----:B------:R-:W-:Y:S01]  /*7fe0*/  BAR.SYNC.DEFER_BLOCKING 0x0 ;  /* 0x0000000000007b1d */ /* 0x000fe20000010000 */
[----:B------:R-:W-:Y:S01]  /*7ff0*/  FMUL R108, R13, R101 ;  /* 0x000000650d6c7220 */ /* 0x000fe20000400000 */
[----:B------:R-:W-:Y:S01]  /*8000*/  IADD3 R17, PT, PT, R29, -R16, RZ ;  /* 0x800000101d117210 */ /* 0x000fe20007ffe0ff */
[----:B------:R-:W-:Y:S01]  /*8010*/  @!P1 FMUL R112, R112, 16777216 ;  /* 0x4b80000070709820 */ /* 0x000fe20000400000 */
[----:B------:R-:W-:Y:S01]  /*8020*/  @!P1 FMUL R93, R93, 16777216 ;  /* 0x4b8000005d5d9820 */ /* 0x000fe20000400000 */
[----:B------:R-:W-:Y:S01]  /*8030*/  F2FP.BF16.F32.PACK_AB R16, R37, R106 ;  /* 0x0000006a2510723e */ /* 0x000fe200000010ff */
[----:B------:R-:W-:Y:S01]  /*8040*/  @P2 FMUL R132, R132, 0.25 ;  /* 0x3e80000084842820 */ /* 0x000fe20000400000 */
[----:B------:R-:W-:Y:S01]  /*8050*/  @P2 FMUL R134, R134, 0.25 ;  /* 0x3e80000086862820 */ /* 0x000fe20000400000 */
[----:B------:R-:W-:-:S02]  /*8060*/  IMAD R106, R7, 0x4, R104 ;  /* 0x00000004076a7824 */ /* 0x000fc400078e0268 */
[C---:B------:R-:W-:Y:S01]  /*8070*/  FMUL R57, R13.reuse, R110 ;  /* 0x0000006e0d397220 */ /* 0x040fe20000400000 */
[C---:B------:R-:W-:Y:S01]  /*8080*/  FMUL R63, R13.reuse, R112 ;  /* 0x000000700d3f7220 */ /* 0x040fe20000400000 */
[----:B------:R-:W-:Y:S01]  /*8090*/  FMUL R110, R13, R93 ;  /* 0x0000005d0d6e7220 */ /* 0x000fe20000400000 */
[----:B------:R-:W-:Y:S01]  /*80a0*/  @!P1 FMUL R132, R132, 16777216 ;  /* 0x4b80000084849820 */ /* 0x000fe20000400000 */
[----:B------:R-:W-:Y:S01]  /*80b0*/  @!P1 FMUL R134, R134, 16777216 ;  /* 0x4b80000086869820 */ /* 0x000fe20000400000 */
[----:B------:R-:W-:Y:S01]  /*80c0*/  FADD R37, R17, -1 ;  /* 0xbf80000011257421 */ /* 0x000fe20000000000 */
[----:B------:R-:W-:Y:S01]  /*80d0*/  @P2 FMUL R44, R44, 0.25 ;  /* 0x3e8000002c2c2820 */ /* 0x000fe20000400000 */
[C---:B------:R-:W-:Y:S01]  /*80e0*/  FMUL R65, R13.reuse, R132 ;  /* 0x000000840d417220 */ /* 0x040fe20000400000 */
[----:B------:R-:W-:Y:S01]  /*80f0*/  FMUL R112, R13, R134 ;  /* 0x000000860d707220 */ /* 0x000fe20000400000 */
[----:B------:R-:W-:Y:S01]  /*8100*/  @P2 FMUL R90, R90, 0.25 ;  /* 0x3e8000005a5a2820 */ /* 0x000fe20000400000 */
[----:B------:R-:W-:Y:S01]  /*8110*/  @!P1 FMUL R44, R44, 16777216 ;  /* 0x4b8000002c2c9820 */ /* 0x000fe20000400000 */
[----:B------:R-:W-:Y:S01]  /*8120*/  F2FP.BF16.F32.PACK_AB R15, R15, R114 ;  /* 0x000000720f0f723e */ /* 0x000fe200000010ff */
[----:B------:R-:W-:Y:S01]  /*8130*/  IMAD.IADD R39, R6, 0x1, -R39 ;  /* 0x0000000106277824 */ /* 0x000fe200078e0a27 */
[----:B------:R-:W-:Y:S01]  /*8140*/  F2FP.BF16.F32.PACK_AB R17, R65, R112 ;  /* 0x000000704111723e */ /* 0x000fe200000010ff */
[----:B------:R-:W-:Y:S01]  /*8150*/  @!P1 FMUL R90, R90, 16777216 ;  /* 0x4b8000005a5a9820 */ /* 0x000fe20000400000 */
[----:B------:R0:W-:Y:S01]  /*8160*/  STS.128 [R130+UR6+0x200], R20 ;  /* 0x0002001482007988 */ /* 0x0001e20008000c06 */
[C---:B------:R-:W-:Y:S01]  /*8170*/  FMUL R44, R13.reuse, R44 ;  /* 0x0000002c0d2c7220 */ /* 0x040fe20000400000 */
[----:B------:R-:W-:Y:S01]  /*8180*/  F2FP.BF16.F32.PACK_AB R24, R24, R85 ;  /* 0x000000551818723e */ /* 0x000fe200000010ff */
[----:B------:R-:W-:Y:S01]  /*8190*/  FMUL R90, R13, R90 ;  /* 0x0000005a0d5a7220 */ /* 0x000fe20000400000 */
[----:B------:R-:W-:Y:S01]  /*81a0*/  F2FP.BF16.F32.PACK_AB R26, R26, R75 ;  /* 0x0000004b1a1a723e */ /* 0x000fe200000010ff */
[----:B------:R-:W-:Y:S01]  /*81b0*/  FADD R39, R39, -1 ;  /* 0xbf80000027277421 */ /* 0x000fe20000000000 */
[----:B------:R-:W-:Y:S01]  /*81c0*/  F2FP.BF16.F32.PACK_AB R13, R79, R118 ;  /* 0x000000764f0d723e */ /* 0x000fe200000010ff */
[----:B------:R-:W-:Y:S01]  /*81d0*/  IMAD.IADD R40, R35, 0x1, -R40 ;  /* 0x0000000123287824 */ /* 0x000fe200078e0a28 */
[----:B------:R-:W-:Y:S01]  /*81e0*/  F2FP.BF16.F32.PACK_AB R9, R81, R126 ;  /* 0x0000007e5109723e */ /* 0x000fe200000010ff */
[----:B------:R1:W-:Y:S01]  /*81f0*/  STS.128 [R130+UR6+0x80], R24 ;  /* 0x0000801882007988 */ /* 0x0003e20008000c06 */
[----:B------:R-:W-:Y:S01]  /*8200*/  F2FP.BF16.F32.PACK_AB R12, R83, R128 ;  /* 0x00000080530c723e */ /* 0x000fe200000010ff */
[----:B------:R-:W-:Y:S01]  /*8210*/  IMAD.IADD R41, R50, 0x1, -R41 ;  /* 0x0000000132297824 */ /* 0x000fe200078e0a29 */
[----:B------:R-:W-:Y:S01]  /*8220*/  MOV R128, 0x3dc6b27f ;  /* 0x3dc6b27f00807802 */ /* 0x000fe20000000f00 */
[----:B------:R2:W-:Y:S01]  /*8230*/  STS.128 [R130+UR6], R8 ;  /* 0x0000000882007988 */ /* 0x0005e20008000c06 */
[----:B------:R-:W-:Y:S01]  /*8240*/  F2FP.BF16.F32.PACK_AB R18, R18, R57 ;  /* 0x000000391212723e */ /* 0x000fe200000010ff */
[----:B------:R-:W-:Y:S01]  /*8250*/  FADD R40, R40, -1 ;  /* 0xbf80000028287421 */ /* 0x000fe20000000000 */
[----:B0-----:R-:W-:Y:S01]  /*8260*/  F2FP.BF16.F32.PACK_AB R20, R71, R108 ;  /* 0x0000006c4714723e */ /* 0x001fe200000010ff */
[----:B------:R-:W-:Y:S01]  /*8270*/  IMAD R108, R7, 0x4, R106 ;  /* 0x00000004076c7824 */ /* 0x000fe200078e026a */
[----:B------:R-:W-:Y:S01]  /*8280*/  F2FP.BF16.F32.PACK_AB R21, R63, R110 ;  /* 0x0000006e3f15723e */ /* 0x000fe200000010ff */
[----:B------:R0:W-:Y:S01]  /*8290*/  STS.128 [R130+UR6+0x280], R12 ;  /* 0x0002800c82007988 */ /* 0x0001e20008000c06 */
[----:B------:R-:W-:Y:S01]  /*82a0*/  F2FP.BF16.F32.PACK_AB R19, R19, R90 ;  /* 0x0000005a1313723e */ /* 0x000fe200000010ff */
[----:B------:R-:W-:Y:S01]  /*82b0*/  FADD R41, R41, -1 ;  /* 0xbf80000029297421 */ /* 0x000fe20000000000 */
[----:B------:R-:W-:Y:S01]  /*82c0*/  LEA R110, R7, R108, 0x2 ;  /* 0x0000006c076e7211 */ /* 0x000fe200078e10ff */
[----:B------:R-:W3:Y:S01]  /*82d0*/  S2R R192, SR_CTAID.X ;  /* 0x0000000000c07919 */ /* 0x000ee20000002500 */
[----:B------:R-:W-:Y:S01]  /*82e0*/  F2FP.BF16.F32.PACK_AB R22, R55, R100 ;  /* 0x000000643716723e */ /* 0x000fe200000010ff */
[----:B------:R-:W4:Y:S01]  /*82f0*/  LDCU.64 UR4, c[0x0][0x3e0] ;  /* 0x00007c00ff0477ac */ /* 0x000f220008000a00 */
[----:B-1----:R-:W-:Y:S01]  /*8300*/  F2FP.BF16.F32.PACK_AB R24, R69, R124 ;  /* 0x0000007c4518723e */ /* 0x002fe200000010ff */
[----:B------:R-:W-:Y:S01]  /*8310*/  IMAD R112, R7, 0x4, R110 ;  /* 0x0000000407707824 */ /* 0x000fe200078e026e */
[----:B------:R1:W-:Y:S01]  /*8320*/  STS.128 [R130+UR6+0x100], R16 ;  /* 0x0001001082007988 */ /* 0x0003e20008000c06 */
[----:B--2---:R-:W-:Y:S01]  /*8330*/  FFMA.FTZ R8, R37, R128, -0.16845393180847167969 ;  /* 0xbe2c7f3025087423 */ /* 0x004fe20000010080 */
[----:B------:R-:W-:-:S02]  /*8340*/  F2FP.BF16.F32.PACK_AB R23, R44, R47 ;  /* 0x0000002f2c17723e */ /* 0x000fc400000010ff */
[----:B------:R-:W-:Y:S01]  /*8350*/  LEA R114, R7, R112, 0x2 ;  /* 0x0000007007727211 */ /* 0x000fe200078e10ff */
[----:B------:R-:W-:Y:S01]  /*8360*/  FFMA.FTZ R8, R37, R8, 0.1716887056827545166 ;  /* 0x3e2fcf2a25087423 */ /* 0x000fe20000010008 */
[----:B------:R-:W-:Y:S01]  /*8370*/  F2FP.BF16.F32.PACK_AB R25, R61, R120 ;  /* 0x000000783d19723e */ /* 0x000fe200000010ff */
[----:B------:R2:W-:Y:S01]  /*8380*/  STS.128 [R130+UR6+0x300], R20 ;  /* 0x0003001482007988 */ /* 0x0005e20008000c06 */
[----:B------:R-:W-:Y:S01]  /*8390*/  F2FP.BF16.F32.PACK_AB R26, R53, R96 ;  /* 0x00000060351a723e */ /* 0x000fe200000010ff */
[----:B------:R-:W-:Y:S02]  /*83a0*/  IMAD R118, R7, 0x4, R114 ;  /* 0x0000000407767824 */ /* 0x000fe400078e0272 */
[----:B------:R-:W-:Y:S01]  /*83b0*/  FFMA.FTZ R8, R37, R8, -0.17900948226451873779 ;  /* 0xbe374e4325087423 */ /* 0x000fe20000010008 */
[----:B------:R-:W-:Y:S01]  /*83c0*/  F2FP.BF16.F32.PACK_AB R27, R43, R46 ;  /* 0x0000002e2b1b723e */ /* 0x000fe200000010ff */
[----:B0-----:R-:W-:Y:S01]  /*83d0*/  FFMA.FTZ R14, R39, R128, -0.16845393180847167969 ;  /* 0xbe2c7f30270e7423 */ /* 0x001fe20000010080 */
[----:B------:R-:W-:Y:S01]  /*83e0*/  F2FP.BF16.F32.PACK_AB R9, R59, R116 ;  /* 0x000000743b09723e */ /* 0x000fe200000010ff */
[----:B------:R-:W-:Y:S01]  /*83f0*/  FFMA.FTZ R8, R37, R8, 0.20512372255325317383 ;  /* 0x3e520bf425087423 */ /* 0x000fe20000010008 */
[----:B------:R-:W-:Y:S01]  /*8400*/  LEA R124, R7, R118, 0x2 ;  /* 0x00000076077c7211 */ /* 0x000fe200078e10ff */
[----:B------:R0:W-:Y:S01]  /*8410*/  STS.128 [R130+UR6+0x180], R24 ;  /* 0x0001801882007988 */ /* 0x0001e20008000c06 */
[----:B------:R-:W-:Y:S01]  /*8420*/  F2FP.BF16.F32.PACK_AB R11, R42, R45 ;  /* 0x0000002d2a0b723e */ /* 0x000fe200000010ff */
[----:B------:R-:W-:Y:S01]  /*8430*/  FFMA.FTZ R10, R37, R8, -0.24046532809734344482 ;  /* 0xbe763c8b250a7423 */ /* 0x000fe20000010008 */
[----:B------:R-:W-:Y:S01]  /*8440*/  F2FP.BF16.F32.PACK_AB R8, R67, R122 ;  /* 0x0000007a4308723e */ /* 0x000fe200000010ff */
[----:B------:R-:W-:-:S02]  /*8450*/  IMAD R126, R7, 0x4, R124 ;  /* 0x00000004077e7824 */ /* 0x000fc400078e027c */
[----:B------:R-:W-:Y:S01]  /*8460*/  FFMA.FTZ R14, R39, R14, 0.1716887056827545166 ;  /* 0x3e2fcf2a270e7423 */ /* 0x000fe2000001000e */
[----:B------:R-:W-:Y:S01]  /*8470*/  FFMA.FTZ R10, R37, R10, 0.28857114911079406738 ;  /* 0x3e93bf99250a7423 */ /* 0x000fe2000001000a */
[----:B------:R-:W5:Y:S01]  /*8480*/  S2R R193, SR_TID.X ;  /* 0x0000000000c17919 */ /* 0x000f620000002100 */
[----:B------:R-:W-:Y:S01]  /*8490*/  ISETP.GE.U32.AND P6, PT, R6, 0x7f800000, PT ;  /* 0x7f8000000600780c */ /* 0x000fe20003fc6070 */
[----:B------:R-:W-:Y:S01]  /*84a0*/  FFMA.FTZ R14, R39, R14, -0.17900948226451873779 ;  /* 0xbe374e43270e7423 */ /* 0x000fe2000001000e */
[----:B-1----:R-:W-:Y:S01]  /*84b0*/  LEA R16, R7, R126, 0x2 ;  /* 0x0000007e07107211 */ /* 0x002fe200078e10ff */
[----:B------:R-:W-:Y:S01]  /*84c0*/  FFMA.FTZ R10, R37, R10, -0.36067417263984680176 ;  /* 0xbeb8aa49250a7423 */ /* 0x000fe2000001000a */
[----:B------:R-:W-:Y:S01]  /*84d0*/  ISETP.GE.U32.AND P4, PT, R35, 0x7f800000, PT ;  /* 0x7f8000002300780c */ /* 0x000fe20003f86070 */
[----:B------:R-:W-:Y:S01]  /*84e0*/  FFMA.FTZ R14, R39, R14, 0.20512372255325317383 ;  /* 0x3e520bf4270e7423 */ /* 0x000fe2000001000e */
[----:B---3--:R-:W-:Y:S02]  /*84f0*/  IMAD.SHL.U32 R192, R192, 0x20, RZ ;  /* 0x00000020c0c07824 */ /* 0x008fe400078e00ff */
[----:B------:R-:W-:Y:S01]  /*8500*/  FFMA.FTZ R12, R37, R10, 0.48089820146560668945 ;  /* 0x3ef6384a250c7423 */ /* 0x000fe2000001000a */
[----:B------:R-:W-:Y:S01]  /*8510*/  IMAD R18, R7, 0x4, R16 ;  /* 0x0000000407127824 */ /* 0x000fe200078e0210 */
[----:B------:R-:W-:Y:S01]  /*8520*/  F2FP.BF16.F32.PACK_AB R10, R51, R94 ;  /* 0x0000005e330a723e */ /* 0x000fe200000010ff */
[----:B------:R-:W-:Y:S01]  /*8530*/  FFMA.FTZ R14, R39, R14, -0.24046532809734344482 ;  /* 0xbe763c8b270e7423 */ /* 0x000fe2000001000e */
[----:B------:R-:W-:Y:S01]  /*8540*/  ISETP.GE.U32.AND P5, PT, R50, 0x7f800000, PT ;  /* 0x7f8000003200780c */ /* 0x000fe20003fa6070 */
[----:B----4-:R-:W-:Y:S01]  /*8550*/  UIMAD UR4, UR7, UR4, URZ ;  /* 0x00000004070472a4 */ /* 0x010fe2000f8e02ff */
[----:B--2---:R-:W-:Y:S01]  /*8560*/  LEA R20, R7, R18, 0x2 ;  /* 0x0000001207147211 */ /* 0x004fe200078e10ff */
[----:B------:R1:W-:Y:S01]  /*8570*/  STS.128 [R130+UR6+0x380], R8 ;  /* 0x0003800882007988 */ /* 0x0003e20008000c06 */
[----:B------:R-:W-:Y:S01]  /*8580*/  FFMA.FTZ R14, R39, R14, 0.28857114911079406738 ;  /* 0x3e93bf99270e7423 */ /* 0x000fe2000001000e */
[----:B------:R-:W-:Y:S01]  /*8590*/  FSETP.NEU.AND P2, PT, R6, RZ, PT ;  /* 0x000000ff0600720b */ /* 0x000fe20003f4d000 */
[----:B------:R-:W-:Y:S01]  /*85a0*/  USHF.L.U32 UR8, UR4, 0x1, URZ ;  /* 0x0000000104087899 */ /* 0x000fe200080006ff */
[----:B------:R-:W-:Y:S01]  /*85b0*/  LEA R22, R7, R20, 0x2 ;  /* 0x0000001407167211 */ /* 0x000fe200078e10ff */
[----:B------:R-:W-:Y:S01]  /*85c0*/  FFMA.FTZ R14, R39, R14, -0.36067417263984680176 ;  /* 0xbeb8aa49270e7423 */ /* 0x000fe2000001000e */
[----:B------:R-:W-:Y:S01]  /*85d0*/  FFMA.FTZ R12, R37, R12, -0.72134751081466674805 ;  /* 0xbf38aa3b250c7423 */ /* 0x000fe2000001000c */
[----:B------:R-:W-:-:S02]  /*85e0*/  ISETP.GE.U32.AND P1, PT, R29, 0x7f800000, PT ;  /* 0x7f8000001d00780c */ /* 0x000fc40003f26070 */
[----:B------:R-:W-:Y:S01]  /*85f0*/  LEA R134, R7, R22, 0x2 ;  /* 0x0000001607867211 */ /* 0x000fe200078e10ff */
[----:B------:R-:W-:Y:S01]  /*8600*/  FFMA.FTZ R14, R39, R14, 0.48089820146560668945 ;  /* 0x3ef6384a270e7423 */ /* 0x000fe2000001000e */
[----:B------:R-:W-:Y:S01]  /*8610*/  FMUL R12, R37, R12 ;  /* 0x0000000c250c7220 */ /* 0x000fe20000400000 */
[----:B------:R-:W-:Y:S02]  /*8620*/  LOP3.LUT R165, R5, 0x40, RZ, 0x3c, !PT ;  /* 0x0000004005a57812 */ /* 0x000fe400078e3cff */
[----:B0-----:R-:W-:Y:S01]  /*8630*/  LEA R24, R7, R134, 0x2 ;  /* 0x0000008607187211 */ /* 0x001fe200078e10ff */
[----:B------:R-:W-:Y:S01]  /*8640*/  FFMA.FTZ R14, R39, R14, -0.72134751081466674805 ;  /* 0xbf38aa3b270e7423 */ /* 0x000fe2000001000e */
[-C--:B-1----:R-:W-:Y:S01]  /*8650*/  FFMA.FTZ R9, R40, R128.reuse, -0.16845393180847167969 ;  /* 0xbe2c7f3028097423 */ /* 0x082fe20000010080 */
[----:B------:R-:W-:Y:S01]  /*8660*/  FFMA.FTZ R8, R41, R128, -0.16845393180847167969 ;  /* 0xbe2c7f3029087423 */ /* 0x000fe20000010080 */
[----:B-----5:R-:W-:Y:S01]  /*8670*/  LOP3.LUT R192, R192, 0x1f, R193, 0xf8, !PT ;  /* 0x0000001fc0c07812 */ /* 0x020fe200078ef8c1 */
[----:B------:R-:W-:-:S02]  /*8680*/  IMAD R10, R7, 0x4, R24 ;  /* 0x00000004070a7824 */ /* 0x000fc400078e0218 */
[C---:B------:R-:W-:Y:S01]  /*8690*/  FFMA.FTZ R9, R40.reuse, R9, 0.1716887056827545166 ;  /* 0x3e2fcf2a28097423 */ /* 0x040fe20000010009 */
[----:B------:R-:W-:Y:S01]  /*86a0*/  FFMA.FTZ R8, R41, R8, 0.1716887056827545166 ;  /* 0x3e2fcf2a29087423 */ /* 0x000fe20000010008 */
[----:B------:R-:W-:Y:S01]  /*86b0*/  FMUL R14, R39, R14 ;  /* 0x0000000e270e7220 */ /* 0x000fe20000400000 */
[----:B------:R-:W-:Y:S01]  /*86c0*/  @P5 MOV R11, 0x7f800000 ;  /* 0x7f800000000b5802 */ /* 0x000fe20000000f00 */
[C---:B------:R-:W-:Y:S01]  /*86d0*/  FFMA.FTZ R9, R40.reuse, R9, -0.17900948226451873779 ;  /* 0xbe374e4328097423 */ /* 0x040fe20000010009 */
[----:B------:R-:W-:Y:S01]  /*86e0*/  LEA R26, R7, R10, 0x2 ;  /* 0x0000000a071a7211 */ /* 0x000fe200078e10ff */
[----:B------:R-:W-:Y:S01]  /*86f0*/  FFMA.FTZ R8, R41, R8, -0.17900948226451873779 ;  /* 0xbe374e4329087423 */ /* 0x000fe20000010008 */
[----:B------:R-:W-:Y:S01]  /*8700*/  FMUL R14, R39, R14 ;  /* 0x0000000e270e7220 */ /* 0x000fe20000400000 */
[----:B------:R-:W-:Y:S01]  /*8710*/  FFMA.FTZ R9, R40, R9, 0.20512372255325317383 ;  /* 0x3e520bf428097423 */ /* 0x000fe20000010009 */
[----:B------:R-:W-:Y:S01]  /*8720*/  FMUL R12, R37, R12 ;  /* 0x0000000c250c7220 */ /* 0x000fe20000400000 */
[----:B------:R-:W-:-:S02]  /*8730*/  IMAD R142, R7, 0x4, R26 ;  /* 0x00000004078e7824 */ /* 0x000fc400078e021a */
[----:B------:R-:W-:Y:S01]  /*8740*/  FFMA.FTZ R8, R41, R8, 0.20512372255325317383 ;  /* 0x3e520bf429087423 */ /* 0x000fe20000010008 */
[C---:B------:R-:W-:Y:S01]  /*8750*/  FFMA.FTZ R9, R40.reuse, R9, -0.24046532809734344482 ;  /* 0xbe763c8b28097423 */ /* 0x040fe20000010009 */
[----:B------:R-:W-:Y:S01]  /*8760*/  FFMA.FTZ R14, R39, 1.4426950216293334961, R14 ;  /* 0x3fb8aa3b270e7823 */ /* 0x000fe2000001000e */
[----:B------:R-:W-:Y:S01]  /*8770*/  FFMA.FTZ R12, R37, 1.4426950216293334961, R12 ;  /* 0x3fb8aa3b250c7823 */ /* 0x000fe2000001000c */
[----:B------:R-:W-:Y:S01]  /*8780*/  LEA R144, R7, R142, 0x2 ;  /* 0x0000008e07907211 */ /* 0x000fe200078e10ff */
[----:B------:R-:W-:Y:S01]  /*8790*/  FFMA.FTZ R8, R41, R8, -0.24046532809734344482 ;  /* 0xbe763c8b29087423 */ /* 0x000fe20000010008 */
[C---:B------:R-:W-:Y:S01]  /*87a0*/  FFMA.FTZ R9, R40.reuse, R9, 0.28857114911079406738 ;  /* 0x3e93bf9928097423 */ /* 0x040fe20000010009 */
[----:B------:R-:W-:Y:S01]  /*87b0*/  FADD R116, R33, R14 ;  /* 0x0000000e21747221 */ /* 0x000fe20000000000 */
[----:B------:R-:W-:Y:S01]  /*87c0*/  FADD R51, R31, R12 ;  /* 0x0000000c1f337221 */ /* 0x000fe20000000000 */
[----:B------:R-:W-:Y:S02]  /*87d0*/  IMAD R146, R7, 0x4, R144 ;  /* 0x0000000407927824 */ /* 0x000fe400078e0290 */
[----:B------:R-:W-:Y:S01]  /*87e0*/  FFMA.FTZ R8, R41, R8, 0.28857114911079406738 ;  /* 0x3e93bf9929087423 */ /* 0x000fe20000010008 */
[C---:B------:R-:W-:Y:S01]  /*87f0*/  FFMA.FTZ R9, R40.reuse, R9, -0.36067417263984680176 ;  /* 0xbeb8aa4928097423 */ /* 0x040fe20000010009 */
[----:B------:R-:W0:Y:S01]  /*8800*/  LDC.64 R14, c[0x0][0x398] ;  /* 0x0000e600ff0e7b82 */ /* 0x000e220000000a00 */
[----:B------:R-:W-:Y:S01]  /*8810*/  @P1 IMAD.MOV.U32 R12, RZ, RZ, 0x7f800000 ;  /* 0x7f800000ff0c1424 */ /* 0x000fe200078e00ff */
[----:B------:R-:W-:Y:S01]  /*8820*/  LEA R148, R7, R146, 0x2 ;  /* 0x0000009207947211 */ /* 0x000fe200078e10ff */
[----:B------:R-:W-:Y:S01]  /*8830*/  FFMA.FTZ R8, R41, R8, -0.36067417263984680176 ;  /* 0xbeb8aa4929087423 */ /* 0x000fe20000010008 */
[----:B------:R-:W-:Y:S01]  /*8840*/  FFMA.FTZ R9, R40, R9, 0.48089820146560668945 ;  /* 0x3ef6384a28097423 */ /* 0x000fe20000010009 */
[----:B------:R-:W-:-:S03]  /*8850*/  @P1 FFMA.FTZ R51, R29, R12, +INF ;  /* 0x7f8000001d331423 */ /* 0x000fc6000001000c */
[----:B------:R-:W-:Y:S01]  /*8860*/  BAR.SYNC.DEFER_BLOCKING 0x0 ;  /* 0x0000000000007b1d */ /* 0x000fe20000010000 */
[----:B------:R-:W-:Y:S02]  /*8870*/  IMAD R150, R7, 0x4, R148 ;  /* 0x0000000407967824 */ /* 0x000fe400078e0294 */
[----:B------:R-:W-:Y:S01]  /*8880*/  FFMA.FTZ R8, R41, R8, 0.48089820146560668945 ;  /* 0x3ef6384a29087423 */ /* 0x000fe20000010008 */
[C---:B------:R-:W-:Y:S01]  /*8890*/  FFMA.FTZ R9, R40.reuse, R9, -0.72134751081466674805 ;  /* 0xbf38aa3b28097423 */ /* 0x040fe20000010009 */
[----:B------:R-:W-:Y:S02]  /*88a0*/  FSETP.NEU.AND P3, PT, R29, RZ, PT ;  /* 0x000000ff1d00720b */ /* 0x000fe40003f6d000 */
[----:B------:R-:W-:Y:S01]  /*88b0*/  LEA R152, R7, R150, 0x2 ;  /* 0x0000009607987211 */ /* 0x000fe200078e10ff */
[----:B------:R-:W-:Y:S01]  /*88c0*/  FFMA.FTZ R8, R41, R8, -0.72134751081466674805 ;  /* 0xbf38aa3b29087423 */ /* 0x000fe20000010008 */
[----:B------:R-:W-:Y:S01]  /*88d0*/  FMUL R9, R40, R9 ;  /* 0x0000000928097220 */ /* 0x000fe20000400000 */
[----:B------:R-:W-:-:S02]  /*88e0*/  FSETP.NEU.AND P1, PT, R35, RZ, PT ;  /* 0x000000ff2300720b */ /* 0x000fc40003f2d000 */
[----:B------:R-:W-:Y:S02]  /*88f0*/  IMAD R154, R7, 0x4, R152 ;  /* 0x00000004079a7824 */ /* 0x000fe400078e0298 */
[----:B------:R-:W-:Y:S01]  /*8900*/  FMUL R8, R41, R8 ;  /* 0x0000000829087220 */ /* 0x000fe20000400000 */
[C---:B------:R-:W-:Y:S01]  /*8910*/  FMUL R9, R40.reuse, R9 ;  /* 0x0000000928097220 */ /* 0x040fe20000400000 */
[----:B------:R-:W-:Y:S02]  /*8920*/  FSEL R51, R51, -INF , P3 ;  /* 0xff80000033337808 */ /* 0x000fe40001800000 */
[----:B------:R-:W-:Y:S01]  /*8930*/  LEA R156, R7, R154, 0x2 ;  /* 0x0000009a079c7211 */ /* 0x000fe200078e10ff */
[----:B------:R-:W-:Y:S01]  /*8940*/  FMUL R8, R41, R8 ;  /* 0x0000000829087220 */ /* 0x000fe20000400000 */
[----:B------:R-:W-:Y:S01]  /*8950*/  FFMA.FTZ R40, R40, 1.4426950216293334961, R9 ;  /* 0x3fb8aa3b28287823 */ /* 0x000fe20000010009 */
[----:B------:R-:W-:Y:S02]  /*8960*/  @P6 IMAD.MOV.U32 R9, RZ, RZ, 0x7f800000 ;  /* 0x7f800000ff096424 */ /* 0x000fe400078e00ff */
[----:B------:R-:W-:-:S02]  /*8970*/  IMAD R158, R7, 0x4, R156 ;  /* 0x00000004079e7824 */ /* 0x000fc400078e029c */
[----:B------:R-:W-:Y:S01]  /*8980*/  FFMA.FTZ R8, R41, 1.4426950216293334961, R8 ;  /* 0x3fb8aa3b29087823 */ /* 0x000fe20000010008 */
[----:B------:R-:W-:Y:S01]  /*8990*/  @P6 FFMA.FTZ R116, R6, R9, +INF ;  /* 0x7f80000006746423 */ /* 0x000fe20000010009 */
[----:B------:R-:W-:Y:S02]  /*89a0*/  IMAD R6, R192, UR5, RZ ;  /* 0x00000005c0067c24 */ /* 0x000fe4000f8e02ff */
[----:B------:R-:W-:Y:S01]  /*89b0*/  FADD R117, R117, R40 ;  /* 0x0000002875757221 */ /* 0x000fe20000000000 */
[----:B------:R-:W-:Y:S01]  /*89c0*/  LEA R162, R7, R158, 0x2 ;  /* 0x0000009e07a27211 */ /* 0x000fe200078e10ff */
[----:B------:R-:W-:Y:S01]  /*89d0*/  FADD R119, R119, R8 ;  /* 0x0000000877777221 */ /* 0x000fe20000000000 */
[----:B------:R-:W-:Y:S01]  /*89e0*/  @P4 MOV R8, 0x7f800000 ;  /* 0x7f80000000084802 */ /* 0x000fe20000000f00 */
[----:B------:R-:W-:Y:S01]  /*89f0*/  IMAD.SHL.U32 R9, R6, 0x2, RZ ;  /* 0x0000000206097824 */ /* 0x000fe200078e00ff */
[----:B------:R-:W-:Y:S01]  /*8a00*/  UIMAD.WIDE UR4, UR4, 0x2, URZ ;  /* 0x00000002040478a5 */ /* 0x000fe2000f8e02ff */
[----:B------:R-:W-:-:S02]  /*8a10*/  IMAD R164, R7, 0x4, R162 ;  /* 0x0000000407a47824 */ /* 0x000fc400078e02a2 */
[----:B------:R-:W-:Y:S01]  /*8a20*/  @P5 FFMA.FTZ R119, R50, R11, +INF ;  /* 0x7f80000032775423 */ /* 0x000fe2000001000b */
[----:B------:R-:W-:Y:S01]  /*8a30*/  @P4 FFMA.FTZ R117, R35, R8, +INF ;  /* 0x7f80000023754423 */ /* 0x000fe20000010008 */
[----:B------:R-:W-:Y:S01]  /*8a40*/  IMAD.HI R6, R6, 0x2, RZ ;  /* 0x0000000206067827 */ /* 0x000fe200078e02ff */
[----:B0-----:R-:W-:Y:S02]  /*8a50*/  IADD3 R171, P4, P6, R9, UR8, R14 ;  /* 0x0000000809ab7c10 */ /* 0x001fe4000fe9e00e */
[C---:B------:R-:W-:Y:S02]  /*8a60*/  LEA R168, R7.reuse, R164, 0x2 ;  /* 0x000000a407a87211 */ /* 0x040fe400078e10ff */
[----:B------:R-:W-:Y:S02]  /*8a70*/  IADD3.X R175, PT, PT, R6, UR5, R15, P4, P6 ;  /* 0x0000000506af7c10 */ /* 0x000fe4000a7ec40f */
[C---:B------:R-:W-:Y:S01]  /*8a80*/  LEA R170, R7.reuse, R168, 0x2 ;  /* 0x000000a807aa7211 */ /* 0x040fe200078e10ff */
[----:B------:R-:W0:Y:S01]  /*8a90*/  LDS.128 R12, [R165+UR6] ;  /* 0x00000006a50c7984 */ /* 0x000e220008000c00 */
[----:B------:R-:W-:Y:S01]  /*8aa0*/  LEA R6, P4, R28, R171, 0x1 ;  /* 0x000000ab1c067211 */ /* 0x000fe200078808ff */
[----:B------:R-:W1:Y:S01]  /*8ab0*/  LDCU UR4, c[0x0][0x3ec] ;  /* 0x00007d80ff0477ac */ /* 0x000e620008000800 */
[----:B------:R-:W-:-:S02]  /*8ac0*/  LEA R172, R7, R170, 0x2 ;  /* 0x000000aa07ac7211 */ /* 0x000fc400078e10ff */
[-C--:B------:R-:W-:Y:S02]  /*8ad0*/  LEA R42, P6, R30, R171.reuse, 0x1 ;  /* 0x000000ab1e2a7211 */ /* 0x080fe400078c08ff */
[----:B------:R-:W-:Y:S01]  /*8ae0*/  LEA R40, P5, R32, R171, 0x1 ;  /* 0x000000ab20287211 */ /* 0x000fe200078a08ff */
[C---:B------:R-:W-:Y:S01]  /*8af0*/  IMAD R174, R7.reuse, 0x4, R172 ;  /* 0x0000000407ae7824 */ /* 0x040fe200078e02ac */
[----:B------:R-:W-:Y:S02]  /*8b00*/  LEA.HI.X.SX32 R43, R30, R175, 0x1, P6 ;  /* 0x000000af1e2b7211 */ /* 0x000fe400030f0eff */
[----:B------:R-:W-:Y:S02]  /*8b10*/  LEA R46, P6, R36, R171, 0x1 ;  /* 0x000000ab242e7211 */ /* 0x000fe400078c08ff */
[----:B------:R-:W-:Y:S02]  /*8b20*/  LEA R176, R7, R174, 0x2 ;  /* 0x000000ae07b07211 */ /* 0x000fe400078e10ff */
[----:B------:R-:W-:-:S02]  /*8b30*/  LEA.HI.X.SX32 R41, R32, R175, 0x1, P5 ;  /* 0x000000af20297211 */ /* 0x000fc400028f0eff */
[----:B------:R-:W-:Y:S01]  /*8b40*/  LEA R90, P5, R38, R171, 0x1 ;  /* 0x000000ab265a7211 */ /* 0x000fe200078a08ff */
[C---:B------:R-:W-:Y:S01]  /*8b50*/  IMAD R178, R7.reuse, 0x4, R176 ;  /* 0x0000000407b27824 */ /* 0x040fe200078e02b0 */
[----:B------:R-:W-:Y:S01]  /*8b60*/  LEA.HI.X.SX32 R47, R36, R175, 0x1, P6 ;  /* 0x000000af242f7211 */ /* 0x000fe200030f0eff */
[----:B-1----:R-:W-:Y:S01]  /*8b70*/  UIMAD UR4, UR7, UR4, URZ ;  /* 0x00000004070472a4 */ /* 0x002fe2000f8e02ff */
[----:B------:R-:W-:Y:S02]  /*8b80*/  LEA R96, P6, R54, R171, 0x1 ;  /* 0x000000ab36607211 */ /* 0x000fe400078c08ff */
[C---:B------:R-:W-:Y:S01]  /*8b90*/  LEA R180, R7.reuse, R178, 0x2 ;  /* 0x000000b207b47211 */ /* 0x040fe200078e10ff */
[----:B------:R-:W-:Y:S01]  /*8ba0*/  USHF.L.U32 UR7, UR4, 0x2, URZ ;  /* 0x0000000204077899 */ /* 0x000fe200080006ff */
[----:B------:R-:W-:Y:S01]  /*8bb0*/  LEA.HI.X.SX32 R91, R38, R175, 0x1, P5 ;  /* 0x000000af265b7211 */ /* 0x000fe200028f0eff */
[----:B------:R-:W-:Y:S01]  /*8bc0*/  UIMAD.WIDE UR4, UR4, 0x4, URZ ;  /* 0x00000004040478a5 */ /* 0x000fe2000f8e02ff */
[----:B------:R-:W-:Y:S01]  /*8bd0*/  LEA R100, P5, R56, R171, 0x1 ;  /* 0x000000ab38647211 */ /* 0x000fe200078a08ff */
[----:B------:R-:W-:Y:S01]  /*8be0*/  IMAD R159, R7, 0x4, R180 ;  /* 0x00000004079f7824 */ /* 0x000fe200078e02b4 */
[----:B------:R-:W-:Y:S01]  /*8bf0*/  LEA.HI.X.SX32 R7, R28, R175, 0x1, P4 ;  /* 0x000000af1c077211 */ /* 0x000fe200020f0eff */
[----:B------:R-:W-:Y:S01]  /*8c00*/  LDS.128 R36, [R165+UR6+0xc00] ;  /* 0x000c0006a5247984 */ /* 0x000fe20008000c00 */
[----:B------:R-:W-:-:S02]  /*8c10*/  LEA R44, P4, R34, R171, 0x1 ;  /* 0x000000ab222c7211 */ /* 0x000fc400078808ff */
[-C--:B------:R-:W-:Y:S01]  /*8c20*/  LEA.HI.X.SX32 R97, R54, R175.reuse, 0x1, P6 ;  /* 0x000000af36617211 */ /* 0x080fe200030f0eff */
[----:B------:R-:W-:Y:S01]  /*8c30*/  LDS.128 R28, [R165+UR6+0x800] ;  /* 0x00080006a51c7984 */ /* 0x000fe20008000c00 */
[----:B------:R-:W-:Y:S02]  /*8c40*/  LEA.HI.X.SX32 R45, R34, R175, 0x1, P4 ;  /* 0x000000af222d7211 */ /* 0x000fe400020f0eff */
[-C--:B------:R-:W-:Y:S01]  /*8c50*/  LEA R94, P4, R52, R171.reuse, 0x1 ;  /* 0x000000ab345e7211 */ /* 0x080fe200078808ff */
[----:B------:R-:W-:Y:S01]  /*8c60*/  LDS.128 R32, [R5+UR6+0xc00] ;  /* 0x000c000605207984 */ /* 0x000fe20008000c00 */
[----:B------:R-:W-:Y:S02]  /*8c70*/  LEA R54, P6, R60, R171, 0x1 ;  /* 0x000000ab3c367211 */ /* 0x000fe400078c08ff */
[----:B------:R-:W-:Y:S02]  /*8c80*/  LEA.HI.X.SX32 R95, R52, R175, 0x1, P4 ;  /* 0x000000af345f7211 */ /* 0x000fe400020f0eff */
[----:B------:R-:W-:-:S02]  /*8c90*/  LEA R52, P4, R58, R171, 0x1 ;  /* 0x000000ab3a347211 */ /* 0x000fc400078808ff */
[----:B------:R-:W-:Y:S02]  /*8ca0*/  LEA.HI.X.SX32 R101, R56, R175, 0x1, P5 ;  /* 0x000000af38657211 */ /* 0x000fe400028f0eff */
[----:B------:R-:W-:Y:S02]  /*8cb0*/  LEA R56, P5, R62, R171, 0x1 ;  /* 0x000000ab3e387211 */ /* 0x000fe400078a08ff */
[-C--:B------:R-:W-:Y:S02]  /*8cc0*/  LEA.HI.X.SX32 R53, R58, R175.reuse, 0x1, P4 ;  /* 0x000000af3a357211 */ /* 0x080fe400020f0eff */
[----:B------:R-:W-:Y:S02]  /*8cd0*/  LEA.HI.X.SX32 R55, R60, R175, 0x1, P6 ;  /* 0x000000af3c377211 */ /* 0x000fe400030f0eff */
[-C--:B------:R-:W-:Y:S02]  /*8ce0*/  LEA R58, P4, R64, R171.reuse, 0x1 ;  /* 0x000000ab403a7211 */ /* 0x080fe400078808ff */
        /* <DEDUP_REMOVED lines=53> */
[----:B------:R-:W-:Y:S02]  /*9040*/  LEA R126, P6, R22, R171, 0x1 ;  /* 0x000000ab167e7211 */ /* 0x000fe400078c08ff */
[----:B------:R-:W-:-:S02]  /*9050*/  LEA.HI.X.SX32 R123, R18, R175, 0x1, P5 ;  /* 0x000000af127b7211 */ /* 0x000fc400028f0eff */
[-C--:B------:R-:W-:Y:S01]  /*9060*/  LEA R124, P4, R20, R171.reuse, 0x1 ;  /* 0x000000ab147c7211 */ /* 0x080fe200078808ff */
[----:B------:R-:W-:Y:S01]  /*9070*/  LDS.128 R16, [R5+UR6+0x400] ;  /* 0x0004000605107984 */ /* 0x000fe20008000c00 */
[----:B------:R-:W-:Y:S02]  /*9080*/  LEA R128, P5, R134, R171, 0x1 ;  /* 0x000000ab86807211 */ /* 0x000fe400078a08ff */
[----:B------:R-:W-:Y:S02]  /*9090*/  LEA.HI.X.SX32 R127, R22, R175, 0x1, P6 ;  /* 0x000000af167f7211 */ /* 0x000fe400030f0eff */
[----:B------:R-:W-:Y:S02]  /*90a0*/  LEA R132, P6, R10, R171, 0x1 ;  /* 0x000000ab0a847211 */ /* 0x000fe400078c08ff */
[-C--:B------:R-:W-:Y:S02]  /*90b0*/  LEA.HI.X.SX32 R125, R20, R175.reuse, 0x1, P4 ;  /* 0x000000af147d7211 */ /* 0x080fe400020f0eff */
[----:B------:R-:W-:Y:S01]  /*90c0*/  LEA.HI.X.SX32 R129, R134, R175, 0x1, P5 ;  /* 0x000000af86817211 */ /* 0x000fe200028f0eff */
[----:B------:R-:W-:Y:S01]  /*90d0*/  LDS.128 R20, [R165+UR6+0x400] ;  /* 0x00040006a5147984 */ /* 0x000fe20008000c00 */
[----:B------:R-:W-:-:S02]  /*90e0*/  LEA R130, P4, R24, R171, 0x1 ;  /* 0x000000ab18827211 */ /* 0x000fc400078808ff */
[----:B------:R-:W-:Y:S02]  /*90f0*/  LEA R134, P5, R26, R171, 0x1 ;  /* 0x000000ab1a867211 */ /* 0x000fe400078a08ff */
[-C--:B------:R-:W-:Y:S02]  /*9100*/  LEA.HI.X.SX32 R133, R10, R175.reuse, 0x1, P6 ;  /* 0x000000af0a857211 */ /* 0x080fe400030f0eff */
[----:B------:R-:W1:Y:S01]  /*9110*/  LDS.128 R8, [R5+UR6] ;  /* 0x0000000605087984 */ /* 0x000e620008000c00 */
[-C--:B------:R-:W-:Y:S02]  /*9120*/  LEA.HI.X.SX32 R131, R24, R175.reuse, 0x1, P4 ;  /* 0x000000af18837211 */ /* 0x080fe400020f0eff */
[----:B------:R-:W-:Y:S02]  /*9130*/  LEA.HI.X.SX32 R135, R26, R175, 0x1, P5 ;  /* 0x000000af1a877211 */ /* 0x000fe400028f0eff */
[----:B------:R0:W2:Y:S01]  /*9140*/  LDS.128 R24, [R5+UR6+0x800] ;  /* 0x0008000605187984 */ /* 0x0000a20008000c00 */
[----:B------:R-:W-:-:S02]  /*9150*/  LEA R138, P6, R144, R171, 0x1 ;  /* 0x000000ab908a7211 */ /* 0x000fc400078c08ff */
[----:B------:R-:W-:Y:S02]  /*9160*/  LEA R136, P4, R142, R171, 0x1 ;  /* 0x000000ab8e887211 */ /* 0x000fe400078808ff */
[----:B------:R-:W-:Y:S02]  /*9170*/  LEA.HI.X.SX32 R139, R144, R175, 0x1, P6 ;  /* 0x000000af908b7211 */ /* 0x000fe400030f0eff */
[----:B------:R-:W-:Y:S02]  /*9180*/  LEA R144, P6, R150, R171, 0x1 ;  /* 0x000000ab96907211 */ /* 0x000fe400078c08ff */
[----:B0-----:R-:W-:Y:S02]  /*9190*/  PRMT R5, R12, 0x7632, R5 ;  /* 0x000076320c057816 */ /* 0x001fe40000000005 */
[----:B------:R-:W-:Y:S02]  /*91a0*/  LEA.HI.X.SX32 R145, R150, R175, 0x1, P6 ;  /* 0x000000af96917211 */ /* 0x000fe400030f0eff */
[----:B------:R-:W-:-:S02]  /*91b0*/  LEA R150, P6, R156, R171, 0x1 ;  /* 0x000000ab9c967211 */ /* 0x000fc400078c08ff */
[----:B------:R-:W-:Y:S02]  /*91c0*/  LEA R140, P5, R146, R171, 0x1 ;  /* 0x000000ab928c7211 */ /* 0x000fe400078a08ff */
[----:B------:R-:W-:Y:S02]  /*91d0*/  LEA.HI.X.SX32 R151, R156, R175, 0x1, P6 ;  /* 0x000000af9c977211 */ /* 0x000fe400030f0eff */
[----:B------:R-:W-:Y:S02]  /*91e0*/  LEA R156, P6, R164, R171, 0x1 ;  /* 0x000000aba49c7211 */ /* 0x000fe400078c08ff */
[-C--:B------:R-:W-:Y:S02]  /*91f0*/  LEA.HI.X.SX32 R137, R142, R175.reuse, 0x1, P4 ;  /* 0x000000af8e897211 */ /* 0x080fe400020f0eff */
[----:B------:R-:W-:Y:S02]  /*9200*/  LEA.HI.X.SX32 R157, R164, R175, 0x1, P6 ;  /* 0x000000afa49d7211 */ /* 0x000fe400030f0eff */
[----:B------:R-:W-:-:S02]  /*9210*/  LEA R166, P6, R172, R171, 0x1 ;  /* 0x000000abaca67211 */ /* 0x000fc400078c08ff */
[----:B------:R-:W-:Y:S02]  /*9220*/  LEA R142, P4, R148, R171, 0x1 ;  /* 0x000000ab948e7211 */ /* 0x000fe400078808ff */
[----:B------:R-:W-:Y:S02]  /*9230*/  LEA.HI.X.SX32 R167, R172, R175, 0x1, P6 ;  /* 0x000000afaca77211 */ /* 0x000fe400030f0eff */
[----:B------:R-:W-:Y:S02]  /*9240*/  LEA R172, P6, R178, R171, 0x1 ;  /* 0x000000abb2ac7211 */ /* 0x000fe400078c08ff */
[-C--:B------:R-:W-:Y:S01]  /*9250*/  LEA.HI.X.SX32 R141, R146, R175.reuse, 0x1, P5 ;  /* 0x000000af928d7211 */ /* 0x080fe200028f0eff */
[----:B-1----:R0:W-:Y:S01]  /*9260*/  STG.E.U16 desc[UR10][R6.64], R8 ;  /* 0x0000000806007986 */ /* 0x0021e2000c10150a */
[----:B------:R-:W-:Y:S02]  /*9270*/  LEA.HI.X.SX32 R173, R178, R175, 0x1, P6 ;  /* 0x000000afb2ad7211 */ /* 0x000fe400030f0eff */
[----:B------:R-:W-:Y:S01]  /*9280*/  FSETP.NEU.AND P6, PT, R50, RZ, PT ;  /* 0x000000ff3200720b */ /* 0x000fe20003fcd000 */
[----:B------:R1:W-:Y:S01]  /*9290*/  STG.E.U16 desc[UR10][R42.64], R12 ;  /* 0x0000000c2a007986 */ /* 0x0003e2000c10150a */
[----:B------:R-:W-:-:S02]  /*92a0*/  PRMT R50, R8, 0x7632, R50 ;  /* 0x0000763208327816 */ /* 0x000fc40000000032 */
[----:B------:R-:W-:Y:S01]  /*92b0*/  LEA R146, P5, R152, R171, 0x1 ;  /* 0x000000ab98927211 */ /* 0x000fe200078a08ff */
[----:B------:R3:W-:Y:S01]  /*92c0*/  STG.E.U16 desc[UR10][R40.64], R16 ;  /* 0x0000001028007986 */ /* 0x0007e2000c10150a */
[----:B------:R-:W-:Y:S02]  /*92d0*/  LEA.HI.X.SX32 R143, R148, R175, 0x1, P4 ;  /* 0x000000af948f7211 */ /* 0x000fe400020f0eff */
[----:B------:R-:W-:Y:S01]  /*92e0*/  LEA R148, P4, R154, R171, 0x1 ;  /* 0x000000ab9a947211 */ /* 0x000fe200078808ff */
[----:B------:R4:W-:Y:S01]  /*92f0*/  STG.E.U16 desc[UR10][R44.64], R20 ;  /* 0x000000142c007986 */ /* 0x0009e2000c10150a */
[----:B0-----:R-:W-:Y:S02]  /*9300*/  PRMT R6, R16, 0x7632, R6 ;  /* 0x0000763210067816 */ /* 0x001fe40000000006 */
[----:B------:R-:W-:Y:S01]  /*9310*/  PRMT R7, R20, 0x7632, R7 ;  /* 0x0000763214077816 */ /* 0x000fe20000000007 */
[----:B--2---:R0:W-:Y:S01]  /*9320*/  STG.E.U16 desc[UR10][R46.64], R24 ;  /* 0x000000182e007986 */ /* 0x0041e2000c10150a */
[----:B-1----:R-:W-:-:S02]  /*9330*/  PRMT R42, R9, 0x7632, R42 ;  /* 0x00007632092a7816 */ /* 0x002fc4000000002a */
[----:B------:R-:W-:Y:S01]  /*9340*/  PRMT R43, R17, 0x7632, R43 ;  /* 0x00007632112b7816 */ /* 0x000fe2000000002b */
[----:B------:R1:W-:Y:S01]  /*9350*/  STG.E.U16 desc[UR10][R90.64], R28 ;  /* 0x0000001c5a007986 */ /* 0x0003e2000c10150a */
[----:B---3--:R-:W-:Y:S02]  /*9360*/  PRMT R41, R13, 0x7632, R41 ;  /* 0x000076320d297816 */ /* 0x008fe40000000029 */
[----:B------:R-:W-:Y:S01]  /*9370*/  LEA.HI.X.SX32 R147, R152, R175, 0x1, P5 ;  /* 0x000000af98937211 */ /* 0x000fe200028f0eff */
[----:B------:R2:W-:Y:S01]  /*9380*/  STG.E.U16 desc[UR10][R94.64], R32 ;  /* 0x000000205e007986 */ /* 0x0005e2000c10150a */
[----:B----4-:R-:W-:Y:S02]  /*9390*/  PRMT R44, R21, 0x7632, R44 ;  /* 0x00007632152c7816 */ /* 0x010fe4000000002c */
[----:B------:R-:W-:Y:S01]  /*93a0*/  LEA R152, P5, R158, R171, 0x1 ;  /* 0x000000ab9e987211 */ /* 0x000fe200078a08ff */
[----:B------:R3:W-:Y:S01]  /*93b0*/  STG.E.U16 desc[UR10][R96.64], R36 ;  /* 0x0000002460007986 */ /* 0x0007e2000c10150a */
[----:B0-----:R-:W-:-:S02]  /*93c0*/  PRMT R24, R24, 0x7632, R24 ;  /* 0x0000763218187816 */ /* 0x001fc40000000018 */
[----:B------:R-:W-:Y:S01]  /*93d0*/  PRMT R46, R25, 0x7632, R46 ;  /* 0x00007632192e7816 */ /* 0x000fe2000000002e */
[----:B------:R-:W-:Y:S01]  /*93e0*/  STG.E.U16 desc[UR10][R100.64], R50 ;  /* 0x0000003264007986 */ /* 0x000fe2000c10150a */
[----:B-1----:R-:W-:Y:S02]  /*93f0*/  PRMT R28, R28, 0x7632, R28 ;  /* 0x000076321c1c7816 */ /* 0x002fe4000000001c */
[----:B------:R-:W-:Y:S01]  /*9400*/  LEA.HI.X.SX32 R149, R154, R175, 0x1, P4 ;  /* 0x000000af9a957211 */ /* 0x000fe200020f0eff */
[----:B------:R0:W-:Y:S01]  /*9410*/  STG.E.U16 desc[UR10][R52.64], R5 ;  /* 0x0000000534007986 */ /* 0x0001e2000c10150a */
[----:B--2---:R-:W-:Y:S02]  /*9420*/  PRMT R32, R32, 0x7632, R32 ;  /* 0x0000763220207816 */ /* 0x004fe40000000020 */
[----:B------:R-:W-:Y:S01]  /*9430*/  LEA R154, P4, R162, R171, 0x1 ;  /* 0x000000aba29a7211 */ /* 0x000fe200078808ff */
[----:B------:R-:W-:Y:S01]  /*9440*/  STG.E.U16 desc[UR10][R54.64], R6 ;  /* 0x0000000636007986 */ /* 0x000fe2000c10150a */
[----:B---3--:R-:W-:-:S02]  /*9450*/  PRMT R36, R36, 0x7632, R36 ;  /* 0x0000763224247816 */ /* 0x008fc40000000024 */
[----:B------:R-:W-:Y:S01]  /*9460*/  LEA.HI.X.SX32 R153, R158, R175, 0x1, P5 ;  /* 0x000000af9e997211 */ /* 0x000fe200028f0eff */
[----:B------:R-:W-:Y:S01]  /*9470*/  STG.E.U16 desc[UR10][R56.64], R7 ;  /* 0x0000000738007986 */ /* 0x000fe2000c10150a */
[----:B------:R-:W-:Y:S02]  /*9480*/  LEA R160, P5, R168, R171, 0x1 ;  /* 0x000000aba8a07211 */ /* 0x000fe400078a08ff */
[----:B------:R-:W-:Y:S01]  /*9490*/  LEA.HI.X.SX32 R155, R162, R175, 0x1, P4 ;  /* 0x000000afa29b7211 */ /* 0x000fe200020f0eff */
[----:B------:R-:W-:Y:S01]  /*94a0*/  STG.E.U16 desc[UR10][R58.64], R24 ;  /* 0x000000183a007986 */ /* 0x000fe2000c10150a */
[----:B0-----:R-:W-:Y:S02]  /*94b0*/  PRMT R52, R37, 0x7632, R52 ;  /* 0x0000763225347816 */ /* 0x001fe40000000034 */
[----:B------:R-:W-:Y:S01]  /*94c0*/  LEA R162, P4, R170, R171, 0x1 ;  /* 0x000000abaaa27211 */ /* 0x000fe200078808ff */
[----:B------:R-:W-:Y:S01]  /*94d0*/  STG.E.U16 desc[UR10][R60.64], R28 ;  /* 0x0000001c3c007986 */ /* 0x000fe2000c10150a */
[----:B------:R-:W-:-:S02]  /*94e0*/  LEA.HI.X.SX32 R161, R168, R175, 0x1, P5 ;  /* 0x000000afa8a17211 */ /* 0x000fc400028f0eff */
[----:B------:R-:W-:Y:S01]  /*94f0*/  LEA R164, P5, R174, R171, 0x1 ;  /* 0x000000abaea47211 */ /* 0x000fe200078a08ff */
[----:B------:R0:W-:Y:S01]  /*9500*/  STG.E.U16 desc[UR10][R62.64], R32 ;  /* 0x000000203e007986 */ /* 0x0001e2000c10150a */
[----:B------:R-:W-:Y:S02]  /*9510*/  LEA.HI.X.SX32 R163, R170, R175, 0x1, P4 ;  /* 0x000000afaaa37211 */ /* 0x000fe400020f0eff */
[----:B------:R-:W-:Y:S01]  /*9520*/  LEA R168, P4, R176, R171, 0x1 ;  /* 0x000000abb0a87211 */ /* 0x000fe200078808ff */
[----:B------:R1:W-:Y:S01]  /*9530*/  STG.E.U16 desc[UR10][R64.64], R36 ;  /* 0x0000002440007986 */ /* 0x0003e2000c10150a */
[----:B------:R-:W-:Y:S02]  /*9540*/  LEA.HI.X.SX32 R165, R174, R175, 0x1, P5 ;  /* 0x000000afaea57211 */ /* 0x000fe400028f0eff */
[----:B------:R-:W-:Y:S01]  /*9550*/  LEA R170, P5, R180, R171, 0x1 ;  /* 0x000000abb4aa7211 */ /* 0x000fe200078a08ff */
[----:B------:R2:W-:Y:S01]  /*9560*/  STG.E.U16 desc[UR10][R70.64], R9 ;  /* 0x0000000946007986 */ /* 0x0005e2000c10150a */
[----:B------:R-:W-:-:S02]  /*9570*/  LEA.HI.X.SX32 R169, R176, R175, 0x1, P4 ;  /* 0x000000afb0a97211 */ /* 0x000fc400020f0eff */
[C---:B------:R-:W-:Y:S01]  /*9580*/  LEA R158, P4, R159.reuse, R171, 0x1 ;  /* 0x000000ab9f9e7211 */ /* 0x040fe200078808ff */
[----:B------:R-:W-:Y:S01]  /*9590*/  STG.E.U16 desc[UR10][R76.64], R13 ;  /* 0x0000000d4c007986 */ /* 0x000fe2000c10150a */
[----:B0-----:R-:W-:Y:S02]  /*95a0*/  PRMT R63, R10, 0x7632, R63 ;  /* 0x000076320a3f7816 */ /* 0x001fe4000000003f */
[-C--:B------:R-:W-:Y:S01]  /*95b0*/  LEA.HI.X.SX32 R171, R180, R175.reuse, 0x1, P5 ;  /* 0x000000afb4ab7211 */ /* 0x080fe200028f0eff */
[----:B------:R0:W-:Y:S01]  /*95c0*/  STG.E.U16 desc[UR10][R68.64], R17 ;  /* 0x0000001144007986 */ /* 0x0001e2000c10150a */
[----:B-1----:R-:W-:Y:S02]  /*95d0*/  PRMT R64, R14, 0x7632, R64 ;  /* 0x000076320e407816 */ /* 0x002fe40000000040 */
[----:B------:R-:W-:Y:S01]  /*95e0*/  PRMT R65, R18, 0x7632, R65 ;  /* 0x0000763212417816 */ /* 0x000fe20000000041 */
[----:B------:R-:W-:Y:S01]  /*95f0*/  STG.E.U16 desc[UR10][R74.64], R21 ;  /* 0x000000154a007986 */ /* 0x000fe2000c10150a */
[----:B--2---:R-:W-:Y:S01]  /*9600*/  PRMT R70, R38, 0x7632, R70 ;  /* 0x0000763226467816 */ /* 0x004fe20000000046 */
[----:B------:R-:W1:Y:S01]  /*9610*/  LDC.64 R8, c[0x0][0x3a0] ;  /* 0x0000e800ff087b82 */ /* 0x000e620000000a00 */
[----:B------:R-:W-:Y:S01]  /*9620*/  LEA.HI.X.SX32 R159, R159, R175, 0x1, P4 ;  /* 0x000000af9f9f7211 */ /* 0x000fe200020f0eff */
[----:B------:R-:W-:Y:S01]  /*9630*/  STG.E.U16 desc[UR10][R72.64], R25 ;  /* 0x0000001948007986 */ /* 0x000fe2000c10150a */
[----:B------:R-:W-:Y:S01]  /*9640*/  FSEL R5, R116, -INF , P2 ;  /* 0xff80000074057808 */ /* 0x000fe20001000000 */
[----:B------:R-:W-:Y:S01]  /*9650*/  FFMA R116, R51, 0.69314718246459960938, R0 ;  /* 0x3f31721833747823 */ /* 0x000fe20000000000 */
[----:B------:R-:W-:Y:S01]  /*9660*/  FSEL R6, R117, -INF , P1 ;  /* 0xff80000075067808 */ /* 0x000fe20000800000 */
[----:B------:R2:W-:Y:S01]  /*9670*/  STG.E.U16 desc[UR10][R66.64], R29 ;  /* 0x0000001d42007986 */ /* 0x0005e2000c10150a */
[----:B0-----:R-:W-:Y:S01]  /*9680*/  PRMT R68, R30, 0x7632, R68 ;  /* 0x000076321e447816 */ /* 0x001fe20000000044 */
[----:B------:R-:W-:Y:S01]  /*9690*/  FFMA R117, R5, 0.69314718246459960938, R2 ;  /* 0x3f31721805757823 */ /* 0x000fe20000000002 */
[----:B------:R-:W-:Y:S01]  /*96a0*/  PRMT R69, R34, 0x7632, R69 ;  /* 0x0000763222457816 */ /* 0x000fe20000000045 */
[----:B------:R0:W-:Y:S01]  /*96b0*/  STG.E.U16 desc[UR10][R78.64], R33 ;  /* 0x000000214e007986 */ /* 0x0001e2000c10150a */
[----:B------:R-:W-:Y:S01]  /*96c0*/  FSEL R119, R119, -INF , P6 ;  /* 0xff80000077777808 */ /* 0x000fe20003000000 */
[----:B------:R-:W-:Y:S01]  /*96d0*/  FFMA R118, R6, 0.69314718246459960938, R3 ;  /* 0x3f31721806767823 */ /* 0x000fe20000000003 */
[C---:B------:R-:W-:Y:S01]  /*96e0*/  SHF.L.U32 R3, R192.reuse, 0x2, RZ ;  /* 0x00000002c0037819 */ /* 0x040fe200000006ff */
[----:B------:R3:W-:Y:S01]  /*96f0*/  STG.E.U16 desc[UR10][R80.64], R37 ;  /* 0x0000002550007986 */ /* 0x0007e2000c10150a */
[----:B------:R-:W-:-:S04]  /*9700*/  IMAD.HI R0, R192, 0x4, RZ ;  /* 0x00000004c0007827 */ /* 0x000fc800078e02ff */
[----:B------:R-:W-:Y:S01]  /*9710*/  FFMA R119, R119, 0.69314718246459960938, R4 ;  /* 0x3f31721877777823 */ /* 0x000fe20000000004 */
[----:B------:R4:W-:Y:S01]  /*9720*/  STG.E.U16 desc[UR10][R84.64], R42 ;  /* 0x0000002a54007986 */ /* 0x0009e2000c10150a */
[----:B--2---:R-:W-:Y:S02]  /*9730*/  PRMT R29, R29, 0x7632, R29 ;  /* 0x000076321d1d7816 */ /* 0x004fe4000000001d */
[----:B------:R-:W-:Y:S01]  /*9740*/  PRMT R66, R22, 0x7632, R66 ;  /* 0x0000763216427816 */ /* 0x000fe20000000042 */
[----:B------:R2:W-:Y:S01]  /*9750*/  STG.E.U16 desc[UR10][R82.64], R41 ;  /* 0x0000002952007986 */ /* 0x0005e2000c10150a */
[----:B0-----:R-:W-:Y:S02]  /*9760*/  PRMT R33, R33, 0x7632, R33 ;  /* 0x0000763221217816 */ /* 0x001fe40000000021 */
[----:B------:R-:W-:Y:S01]  /*9770*/  PRMT R67, R26, 0x7632, R67 ;  /* 0x000076321a437816 */ /* 0x000fe20000000043 */
[----:B------:R0:W-:Y:S01]  /*9780*/  STG.E.U16 desc[UR10][R86.64], R43 ;  /* 0x0000002b56007986 */ /* 0x0001e2000c10150a */
[----:B---3--:R-:W-:-:S02]  /*9790*/  PRMT R80, R11, 0x7632, R80 ;  /* 0x000076320b507816 */ /* 0x008fc40000000050 */
[----:B------:R-:W-:Y:S01]  /*97a0*/  PRMT R81, R15, 0x7632, R81 ;  /* 0x000076320f517816 */ /* 0x000fe20000000051 */
[----:B------:R3:W-:Y:S01]  /*97b0*/  STG.E.U16 desc[UR10][R88.64], R44 ;  /* 0x0000002c58007986 */ /* 0x0007e2000c10150a */
[----:B----4-:R-:W-:Y:S02]  /*97c0*/  PRMT R84, R27, 0x7632, R84 ;  /* 0x000076321b547816 */ /* 0x010fe40000000054 */
[----:B------:R-:W-:Y:S01]  /*97d0*/  PRMT R85, R35, 0x7632, R85 ;  /* 0x0000763223557816 */ /* 0x000fe20000000055 */
[----:B------:R3:W-:Y:S01]  /*97e0*/  STG.E.U16 desc[UR10][R92.64], R46 ;  /* 0x0000002e5c007986 */ /* 0x0007e2000c10150a */
[----:B--2---:R-:W-:Y:S02]  /*97f0*/  PRMT R83, R19, 0x7632, R83 ;  /* 0x0000763213537816 */ /* 0x004fe40000000053 */
[----:B------:R-:W-:Y:S01]  /*9800*/  PRMT R82, R23, 0x7632, R82 ;  /* 0x0000763217527816 */ /* 0x000fe20000000052 */
[----:B------:R3:W-:Y:S01]  /*9810*/  STG.E.U16 desc[UR10][R98.64], R29 ;  /* 0x0000001d62007986 */ /* 0x0007e2000c10150a */
[----:B0-----:R-:W-:-:S02]  /*9820*/  PRMT R86, R31, 0x7632, R86 ;  /* 0x000076321f567816 */ /* 0x001fc40000000056 */
[----:B------:R-:W-:Y:S01]  /*9830*/  PRMT R79, R39, 0x7632, R79 ;  /* 0x00007632274f7816 */ /* 0x000fe2000000004f */
[----:B------:R3:W-:Y:S01]  /*9840*/  STG.E.U16 desc[UR10][R102.64], R33 ;  /* 0x0000002166007986 */ /* 0x0007e2000c10150a */
[----:B-1----:R-:W-:-:S03]  /*9850*/  IADD3 R2, P1, P2, R3, UR7, R8 ;  /* 0x0000000703027c10 */ /* 0x002fc6000fa3e008 */
[----:B------:R3:W-:Y:S01]  /*9860*/  STG.E.U16 desc[UR10][R104.64], R52 ;  /* 0x0000003468007986 */ /* 0x0007e2000c10150a */
[----:B------:R-:W-:-:S03]  /*9870*/  IADD3.X R3, PT, PT, R0, UR5, R9, P1, P2 ;  /* 0x0000000500037c10 */ /* 0x000fc60008fe4409 */
[----:B------:R3:W-:Y:S04]  /*9880*/  STG.E.U16 desc[UR10][R106.64], R10 ;  /* 0x0000000a6a007986 */ /* 0x0007e8000c10150a */
        /* <DEDUP_REMOVED lines=30> */
[----:B------:R3:W-:Y:S01]  /*9a70*/  STG.E.U16 desc[UR10][R158.64], R79 ;  /* 0x0000004f9e007986 */ /* 0x0007e2000c10150a */
[----:B------:R-:W-:Y:S06]  /*9a80*/  BAR.SYNC.DEFER_BLOCKING 0x0 ;  /* 0x0000000000007b1d */ /* 0x000fec0000010000 */
[----:B------:R3:W-:Y:S02]  /*9a90*/  STS.128 [R49+UR6], R116 ;  /* 0x0000007431007988 */ /* 0x0007e40008000c06 */
[----:B------:R-:W-:Y:S06]  /*9aa0*/  BAR.SYNC.DEFER_BLOCKING 0x0 ;  /* 0x0000000000007b1d */ /* 0x000fec0000010000 */
[----:B------:R-:W-:Y:S05]  /*9ab0*/  @P0 EXIT ;  /* 0x000000000000094d */ /* 0x000fea0003800000 */
[----:B------:R-:W0:Y:S04]  /*9ac0*/  LDS R5, [R48] ;  /* 0x0000000030057984 */ /* 0x000e280000000800 */
[----:B0-----:R-:W-:Y:S01]  /*9ad0*/  STG.E desc[UR10][R2.64], R5 ;  /* 0x0000000502007986 */ /* 0x001fe2000c10190a */
[----:B------:R-:W-:Y:S05]  /*9ae0*/  EXIT ;  /* 0x000000000000794d */ /* 0x000fea0003800000 */
.L_x_2:
[----:B------:R-:W-:-:S00]  /*9af0*/  BRA `(.L_x_2) ;  /* 0xfffffffc00fc7947 */ /* 0x000fc0000383ffff */
[----:B------:R-:W-:-:S00]  /*9b00*/  NOP ;  /* 0x0000000000007918 */ /* 0x000fc00000000000 */
[----:B------:R-:W-:-:S00]  /*9b10*/  NOP ;  /* 0x0000000000007918 */ /* 0x000fc00000000000 */
[----:B------:R-:W-:-:S00]  /*9b20*/  NOP ;  /* 0x0000000000007918 */ /* 0x000fc00000000000 */
[----:B------:R-:W-:-:S00]  /*9b30*/  NOP ;  /* 0x0000000000007918 */ /* 0x000fc00000000000 */
[----:B------:R-:W-:-:S00]  /*9b40*/  NOP ;  /* 0x0000000000007918 */ /* 0x000fc00000000000 */
[----:B------:R-:W-:-:S00]  /*9b50*/  NOP ;  /* 0x0000000000007918 */ /* 0x000fc00000000000 */
[----:B------:R-:W-:-:S00]  /*9b60*/  NOP ;  /* 0x0000000000007918 */ /* 0x000fc00000000000 */
[----:B------:R-:W-:-:S00]  /*9b70*/  NOP ;  /* 0x0000000000007918 */ /* 0x000fc00000000000 */
.L_x_3:


//--------------------- .nv.global.init           --------------------------
	.section	.nv.global.init,"aw",@progbits
.nv.global.init:
	.type		_$_str,@object
	.size		_$_str,(.L_0 - _$_str)
_$_str:
        /*0000*/ 	.byte	0x5f, 0x5f, 0x43, 0x55, 0x44, 0x41, 0x5f, 0x46, 0x54, 0x5a, 0x00
.L_0:


//--------------------- .nv.shared.attn_fwd       --------------------------
	.section	.nv.shared.attn_fwd,"aw",@nobits
	.sectionflags	@""
	.align	16
	.zero		1024


//--------------------- .nv.shared.reserved.0     --------------------------
	.section	.nv.shared.reserved.0,"aw",@nobits
	.weak		__nv_reservedSMEM_offset_0_alias
	.size		__nv_reservedSMEM_offset_0_alias, 0, 64
	.other		__nv_reservedSMEM_offset_0_alias,@"STO_CUDA_RESERVED_SHARED STV_DEFAULT"
__nv_reservedSMEM_offset_0_alias:
	.zero		0
	.zero		64


//--------------------- .nv.constant0.attn_fwd    --------------------------
	.section	.nv.constant0.attn_fwd,"a",@progbits
	.sectionflags	@""
	.align	4
.nv.constant0.attn_fwd:
	.zero		1032


//--------------------- SYMBOLS --------------------------

	.type		.nv.reservedSmem.offset0,@object
	.size		.nv.reservedSmem.offset0,0x4
	.type		.nv.reservedSmem.cap,@object
	.size		.nv.reservedSmem.cap,0x4
